//
// Generated by NVIDIA NVVM Compiler
//
// Compiler Build ID: CL-36424714
// Cuda compilation tools, release 13.0, V13.0.88
// Based on NVVM 20.0.0
//

.version 9.0
.target sm_100
.address_size 64

	// .globl	transpose
// _ZZ9transposeE4tile has been demoted

.visible .entry transpose(
	.param .u64 .ptr .align 1 transpose_param_0,
	.param .u64 .ptr .align 1 transpose_param_1,
	.param .u32 transpose_param_2,
	.param .u32 transpose_param_3
)
{
	.reg .pred 	%p<7>;
	.reg .b32 	%r<27>;
	.reg .b64 	%rd<9>;
	.reg .b64 	%fd<3>;
	// demoted variable
	.shared .align 8 .b8 _ZZ9transposeE4tile[2176];
	ld.param.u64 	%rd1, [transpose_param_0];
	ld.param.u64 	%rd2, [transpose_param_1];
	ld.param.u32 	%r11, [transpose_param_2];
	ld.param.u32 	%r10, [transpose_param_3];
	mov.u32 	%r12, %ctaid.x;
	mov.u32 	%r13, %ntid.x;
	mul.lo.s32 	%r1, %r12, %r13;
	mov.u32 	%r2, %tid.x;
	add.s32 	%r3, %r1, %r2;
	mov.u32 	%r14, %ctaid.y;
	mov.u32 	%r15, %ntid.y;
	mul.lo.s32 	%r4, %r14, %r15;
	mov.u32 	%r5, %tid.y;
	add.s32 	%r16, %r4, %r5;
	setp.ge.s32 	%p1, %r3, %r10;
	setp.ge.s32 	%p2, %r16, %r11;
	or.pred  	%p3, %p1, %p2;
	@%p3 bra 	$L__BB0_2;
	cvta.to.global.u64 	%rd3, %rd1;
	mad.lo.s32 	%r17, %r10, %r16, %r3;
	mul.wide.s32 	%rd4, %r17, 8;
	add.s64 	%rd5, %rd3, %rd4;
	ld.global.f64 	%fd1, [%rd5];
	mov.u32 	%r18, _ZZ9transposeE4tile;
	mad.lo.s32 	%r19, %r5, 136, %r18;
	shl.b32 	%r20, %r2, 3;
	add.s32 	%r21, %r19, %r20;
	st.shared.f64 	[%r21], %fd1;
$L__BB0_2:
	bar.sync 	0;
	add.s32 	%r7, %r4, %r2;
	add.s32 	%r8, %r1, %r5;
	setp.ge.s32 	%p4, %r7, %r11;
	setp.ge.s32 	%p5, %r8, %r10;
	or.pred  	%p6, %p4, %p5;
	@%p6 bra 	$L__BB0_4;
	mov.u32 	%r22, _ZZ9transposeE4tile;
	mad.lo.s32 	%r23, %r2, 136, %r22;
	shl.b32 	%r24, %r5, 3;
	add.s32 	%r25, %r23, %r24;
	ld.shared.f64 	%fd2, [%r25];
	mad.lo.s32 	%r26, %r11, %r8, %r7;
	cvta.to.global.u64 	%rd6, %rd2;
	mul.wide.s32 	%rd7, %r26, 8;
	add.s64 	%rd8, %rd6, %rd7;
	st.global.f64 	[%rd8], %fd2;
$L__BB0_4:
	ret;

}
	// .globl	sum_rows
.visible .entry sum_rows(
	.param .u64 .ptr .align 1 sum_rows_param_0,
	.param .u64 .ptr .align 1 sum_rows_param_1,
	.param .u32 sum_rows_param_2,
	.param .u32 sum_rows_param_3
)
{
	.reg .pred 	%p<11>;
	.reg .b32 	%r<38>;
	.reg .b64 	%rd<16>;
	.reg .b64 	%fd<83>;

	ld.param.u64 	%rd4, [sum_rows_param_0];
	ld.param.u64 	%rd3, [sum_rows_param_1];
	ld.param.u32 	%r24, [sum_rows_param_2];
	ld.param.u32 	%r23, [sum_rows_param_3];
	cvta.to.global.u64 	%rd1, %rd4;
	mov.u32 	%r25, %ctaid.x;
	mov.u32 	%r26, %ntid.x;
	mov.u32 	%r27, %tid.x;
	mad.lo.s32 	%r1, %r25, %r26, %r27;
	setp.ge.s32 	%p1, %r1, %r24;
	@%p1 bra 	$L__BB1_15;
	setp.lt.s32 	%p2, %r23, 1;
	mov.f64 	%fd82, 0d0000000000000000;
	@%p2 bra 	$L__BB1_14;
	mul.lo.s32 	%r2, %r23, %r1;
	and.b32  	%r3, %r23, 15;
	setp.lt.u32 	%p3, %r23, 16;
	mov.f64 	%fd82, 0d0000000000000000;
	mov.b32 	%r34, 0;
	@%p3 bra 	$L__BB1_5;
	and.b32  	%r34, %r23, 2147483632;
	neg.s32 	%r32, %r34;
	add.s64 	%rd2, %rd1, 64;
	mov.f64 	%fd82, 0d0000000000000000;
	mov.u32 	%r31, %r2;
$L__BB1_4:
	.pragma "nounroll";
	mul.wide.s32 	%rd5, %r31, 8;
	add.s64 	%rd6, %rd2, %rd5;
	ld.global.f64 	%fd18, [%rd6+-64];
	add.f64 	%fd19, %fd82, %fd18;
	ld.global.f64 	%fd20, [%rd6+-56];
	add.f64 	%fd21, %fd19, %fd20;
	ld.global.f64 	%fd22, [%rd6+-48];
	add.f64 	%fd23, %fd21, %fd22;
	ld.global.f64 	%fd24, [%rd6+-40];
	add.f64 	%fd25, %fd23, %fd24;
	ld.global.f64 	%fd26, [%rd6+-32];
	add.f64 	%fd27, %fd25, %fd26;
	ld.global.f64 	%fd28, [%rd6+-24];
	add.f64 	%fd29, %fd27, %fd28;
	ld.global.f64 	%fd30, [%rd6+-16];
	add.f64 	%fd31, %fd29, %fd30;
	ld.global.f64 	%fd32, [%rd6+-8];
	add.f64 	%fd33, %fd31, %fd32;
	ld.global.f64 	%fd34, [%rd6];
	add.f64 	%fd35, %fd33, %fd34;
	ld.global.f64 	%fd36, [%rd6+8];
	add.f64 	%fd37, %fd35, %fd36;
	ld.global.f64 	%fd38, [%rd6+16];
	add.f64 	%fd39, %fd37, %fd38;
	ld.global.f64 	%fd40, [%rd6+24];
	add.f64 	%fd41, %fd39, %fd40;
	ld.global.f64 	%fd42, [%rd6+32];
	add.f64 	%fd43, %fd41, %fd42;
	ld.global.f64 	%fd44, [%rd6+40];
	add.f64 	%fd45, %fd43, %fd44;
	ld.global.f64 	%fd46, [%rd6+48];
	add.f64 	%fd47, %fd45, %fd46;
	ld.global.f64 	%fd48, [%rd6+56];
	add.f64 	%fd82, %fd47, %fd48;
	add.s32 	%r32, %r32, 16;
	add.s32 	%r31, %r31, 16;
	setp.ne.s32 	%p4, %r32, 0;
	@%p4 bra 	$L__BB1_4;
$L__BB1_5:
	setp.eq.s32 	%p5, %r3, 0;
	@%p5 bra 	$L__BB1_14;
	and.b32  	%r11, %r23, 7;
	setp.lt.u32 	%p6, %r3, 8;
	@%p6 bra 	$L__BB1_8;
	add.s32 	%r29, %r34, %r2;
	mul.wide.s32 	%rd7, %r29, 8;
	add.s64 	%rd8, %rd1, %rd7;
	ld.global.f64 	%fd50, [%rd8];
	add.f64 	%fd51, %fd82, %fd50;
	ld.global.f64 	%fd52, [%rd8+8];
	add.f64 	%fd53, %fd51, %fd52;
	ld.global.f64 	%fd54, [%rd8+16];
	add.f64 	%fd55, %fd53, %fd54;
	ld.global.f64 	%fd56, [%rd8+24];
	add.f64 	%fd57, %fd55, %fd56;
	ld.global.f64 	%fd58, [%rd8+32];
	add.f64 	%fd59, %fd57, %fd58;
	ld.global.f64 	%fd60, [%rd8+40];
	add.f64 	%fd61, %fd59, %fd60;
	ld.global.f64 	%fd62, [%rd8+48];
	add.f64 	%fd63, %fd61, %fd62;
	ld.global.f64 	%fd64, [%rd8+56];
	add.f64 	%fd82, %fd63, %fd64;
	add.s32 	%r34, %r34, 8;
$L__BB1_8:
	setp.eq.s32 	%p7, %r11, 0;
	@%p7 bra 	$L__BB1_14;
	and.b32  	%r14, %r23, 3;
	setp.lt.u32 	%p8, %r11, 4;
	@%p8 bra 	$L__BB1_11;
	add.s32 	%r30, %r34, %r2;
	mul.wide.s32 	%rd9, %r30, 8;
	add.s64 	%rd10, %rd1, %rd9;
	ld.global.f64 	%fd66, [%rd10];
	add.f64 	%fd67, %fd82, %fd66;
	ld.global.f64 	%fd68, [%rd10+8];
	add.f64 	%fd69, %fd67, %fd68;
	ld.global.f64 	%fd70, [%rd10+16];
	add.f64 	%fd71, %fd69, %fd70;
	ld.global.f64 	%fd72, [%rd10+24];
	add.f64 	%fd82, %fd71, %fd72;
	add.s32 	%r34, %r34, 4;
$L__BB1_11:
	setp.eq.s32 	%p9, %r14, 0;
	@%p9 bra 	$L__BB1_14;
	add.s32 	%r37, %r34, %r2;
	neg.s32 	%r36, %r14;
$L__BB1_13:
	.pragma "nounroll";
	mul.wide.s32 	%rd11, %r37, 8;
	add.s64 	%rd12, %rd1, %rd11;
	ld.global.f64 	%fd73, [%rd12];
	add.f64 	%fd82, %fd82, %fd73;
	add.s32 	%r37, %r37, 1;
	add.s32 	%r36, %r36, 1;
	setp.ne.s32 	%p10, %r36, 0;
	@%p10 bra 	$L__BB1_13;
$L__BB1_14:
	cvta.to.global.u64 	%rd13, %rd3;
	mul.wide.s32 	%rd14, %r1, 8;
	add.s64 	%rd15, %rd13, %rd14;
	st.global.f64 	[%rd15], %fd82;
$L__BB1_15:
	ret;

}
	// .globl	sum_cols
.visible .entry sum_cols(
	.param .u64 .ptr .align 1 sum_cols_param_0,
	.param .u64 .ptr .align 1 sum_cols_param_1,
	.param .u32 sum_cols_param_2,
	.param .u32 sum_cols_param_3
)
{
	.reg .pred 	%p<11>;
	.reg .b32 	%r<38>;
	.reg .b64 	%rd<43>;
	.reg .b64 	%fd<83>;

	ld.param.u64 	%rd3, [sum_cols_param_0];
	ld.param.u64 	%rd2, [sum_cols_param_1];
	ld.param.u32 	%r23, [sum_cols_param_2];
	ld.param.u32 	%r24, [sum_cols_param_3];
	cvta.to.global.u64 	%rd1, %rd3;
	mov.u32 	%r25, %ctaid.x;
	mov.u32 	%r26, %ntid.x;
	mov.u32 	%r27, %tid.x;
	mad.lo.s32 	%r1, %r25, %r26, %r27;
	setp.ge.s32 	%p1, %r1, %r24;
	@%p1 bra 	$L__BB2_15;
	setp.lt.s32 	%p2, %r23, 1;
	mov.f64 	%fd82, 0d0000000000000000;
	@%p2 bra 	$L__BB2_14;
	and.b32  	%r2, %r23, 15;
	setp.lt.u32 	%p3, %r23, 16;
	mov.f64 	%fd82, 0d0000000000000000;
	mov.b32 	%r34, 0;
	@%p3 bra 	$L__BB2_5;
	and.b32  	%r34, %r23, 2147483632;
	neg.s32 	%r32, %r34;
	shl.b32 	%r5, %r24, 4;
	mov.f64 	%fd82, 0d0000000000000000;
	mul.wide.s32 	%rd6, %r24, 8;
	mov.u32 	%r31, %r1;
$L__BB2_4:
	.pragma "nounroll";
	mul.wide.s32 	%rd4, %r31, 8;
	add.s64 	%rd5, %rd1, %rd4;
	ld.global.f64 	%fd18, [%rd5];
	add.f64 	%fd19, %fd82, %fd18;
	add.s64 	%rd7, %rd5, %rd6;
	ld.global.f64 	%fd20, [%rd7];
	add.f64 	%fd21, %fd19, %fd20;
	add.s64 	%rd8, %rd7, %rd6;
	ld.global.f64 	%fd22, [%rd8];
	add.f64 	%fd23, %fd21, %fd22;
	add.s64 	%rd9, %rd8, %rd6;
	ld.global.f64 	%fd24, [%rd9];
	add.f64 	%fd25, %fd23, %fd24;
	add.s64 	%rd10, %rd9, %rd6;
	ld.global.f64 	%fd26, [%rd10];
	add.f64 	%fd27, %fd25, %fd26;
	add.s64 	%rd11, %rd10, %rd6;
	ld.global.f64 	%fd28, [%rd11];
	add.f64 	%fd29, %fd27, %fd28;
	add.s64 	%rd12, %rd11, %rd6;
	ld.global.f64 	%fd30, [%rd12];
	add.f64 	%fd31, %fd29, %fd30;
	add.s64 	%rd13, %rd12, %rd6;
	ld.global.f64 	%fd32, [%rd13];
	add.f64 	%fd33, %fd31, %fd32;
	add.s64 	%rd14, %rd13, %rd6;
	ld.global.f64 	%fd34, [%rd14];
	add.f64 	%fd35, %fd33, %fd34;
	add.s64 	%rd15, %rd14, %rd6;
	ld.global.f64 	%fd36, [%rd15];
	add.f64 	%fd37, %fd35, %fd36;
	add.s64 	%rd16, %rd15, %rd6;
	ld.global.f64 	%fd38, [%rd16];
	add.f64 	%fd39, %fd37, %fd38;
	add.s64 	%rd17, %rd16, %rd6;
	ld.global.f64 	%fd40, [%rd17];
	add.f64 	%fd41, %fd39, %fd40;
	add.s64 	%rd18, %rd17, %rd6;
	ld.global.f64 	%fd42, [%rd18];
	add.f64 	%fd43, %fd41, %fd42;
	add.s64 	%rd19, %rd18, %rd6;
	ld.global.f64 	%fd44, [%rd19];
	add.f64 	%fd45, %fd43, %fd44;
	add.s64 	%rd20, %rd19, %rd6;
	ld.global.f64 	%fd46, [%rd20];
	add.f64 	%fd47, %fd45, %fd46;
	add.s64 	%rd21, %rd20, %rd6;
	ld.global.f64 	%fd48, [%rd21];
	add.f64 	%fd82, %fd47, %fd48;
	add.s32 	%r32, %r32, 16;
	add.s32 	%r31, %r31, %r5;
	setp.ne.s32 	%p4, %r32, 0;
	@%p4 bra 	$L__BB2_4;
$L__BB2_5:
	setp.eq.s32 	%p5, %r2, 0;
	@%p5 bra 	$L__BB2_14;
	and.b32  	%r11, %r23, 7;
	setp.lt.u32 	%p6, %r2, 8;
	@%p6 bra 	$L__BB2_8;
	mad.lo.s32 	%r29, %r34, %r24, %r1;
	mul.wide.s32 	%rd22, %r29, 8;
	add.s64 	%rd23, %rd1, %rd22;
	ld.global.f64 	%fd50, [%rd23];
	add.f64 	%fd51, %fd82, %fd50;
	mul.wide.s32 	%rd24, %r24, 8;
	add.s64 	%rd25, %rd23, %rd24;
	ld.global.f64 	%fd52, [%rd25];
	add.f64 	%fd53, %fd51, %fd52;
	add.s64 	%rd26, %rd25, %rd24;
	ld.global.f64 	%fd54, [%rd26];
	add.f64 	%fd55, %fd53, %fd54;
	add.s64 	%rd27, %rd26, %rd24;
	ld.global.f64 	%fd56, [%rd27];
	add.f64 	%fd57, %fd55, %fd56;
	add.s64 	%rd28, %rd27, %rd24;
	ld.global.f64 	%fd58, [%rd28];
	add.f64 	%fd59, %fd57, %fd58;
	add.s64 	%rd29, %rd28, %rd24;
	ld.global.f64 	%fd60, [%rd29];
	add.f64 	%fd61, %fd59, %fd60;
	add.s64 	%rd30, %rd29, %rd24;
	ld.global.f64 	%fd62, [%rd30];
	add.f64 	%fd63, %fd61, %fd62;
	add.s64 	%rd31, %rd30, %rd24;
	ld.global.f64 	%fd64, [%rd31];
	add.f64 	%fd82, %fd63, %fd64;
	add.s32 	%r34, %r34, 8;
$L__BB2_8:
	setp.eq.s32 	%p7, %r11, 0;
	@%p7 bra 	$L__BB2_14;
	and.b32  	%r14, %r23, 3;
	setp.lt.u32 	%p8, %r11, 4;
	@%p8 bra 	$L__BB2_11;
	mad.lo.s32 	%r30, %r34, %r24, %r1;
	mul.wide.s32 	%rd32, %r30, 8;
	add.s64 	%rd33, %rd1, %rd32;
	ld.global.f64 	%fd66, [%rd33];
	add.f64 	%fd67, %fd82, %fd66;
	mul.wide.s32 	%rd34, %r24, 8;
	add.s64 	%rd35, %rd33, %rd34;
	ld.global.f64 	%fd68, [%rd35];
	add.f64 	%fd69, %fd67, %fd68;
	add.s64 	%rd36, %rd35, %rd34;
	ld.global.f64 	%fd70, [%rd36];
	add.f64 	%fd71, %fd69, %fd70;
	add.s64 	%rd37, %rd36, %rd34;
	ld.global.f64 	%fd72, [%rd37];
	add.f64 	%fd82, %fd71, %fd72;
	add.s32 	%r34, %r34, 4;
$L__BB2_11:
	setp.eq.s32 	%p9, %r14, 0;
	@%p9 bra 	$L__BB2_14;
	mad.lo.s32 	%r37, %r34, %r24, %r1;
	neg.s32 	%r36, %r14;
$L__BB2_13:
	.pragma "nounroll";
	mul.wide.s32 	%rd38, %r37, 8;
	add.s64 	%rd39, %rd1, %rd38;
	ld.global.f64 	%fd73, [%rd39];
	add.f64 	%fd82, %fd82, %fd73;
	add.s32 	%r37, %r37, %r24;
	add.s32 	%r36, %r36, 1;
	setp.ne.s32 	%p10, %r36, 0;
	@%p10 bra 	$L__BB2_13;
$L__BB2_14:
	cvta.to.global.u64 	%rd40, %rd2;
	mul.wide.s32 	%rd41, %r1, 8;
	add.s64 	%rd42, %rd40, %rd41;
	st.global.f64 	[%rd42], %fd82;
$L__BB2_15:
	ret;

}
	// .globl	add_row_vector
.visible .entry add_row_vector(
	.param .u64 .ptr .align 1 add_row_vector_param_0,
	.param .u64 .ptr .align 1 add_row_vector_param_1,
	.param .u64 .ptr .align 1 add_row_vector_param_2,
	.param .u32 add_row_vector_param_3,
	.param .u32 add_row_vector_param_4
)
{
	.reg .pred 	%p<2>;
	.reg .b32 	%r<9>;
	.reg .b64 	%rd<12>;
	.reg .b64 	%fd<4>;

	ld.param.u64 	%rd1, [add_row_vector_param_0];
	ld.param.u64 	%rd2, [add_row_vector_param_1];
	ld.param.u64 	%rd3, [add_row_vector_param_2];
	ld.param.u32 	%r3, [add_row_vector_param_3];
	ld.param.u32 	%r2, [add_row_vector_param_4];
	mov.u32 	%r4, %ctaid.x;
	mov.u32 	%r5, %ntid.x;
	mov.u32 	%r6, %tid.x;
	mad.lo.s32 	%r1, %r4, %r5, %r6;
	mul.lo.s32 	%r7, %r2, %r3;
	setp.ge.s32 	%p1, %r1, %r7;
	@%p1 bra 	$L__BB3_2;
	cvta.to.global.u64 	%rd4, %rd1;
	cvta.to.global.u64 	%rd5, %rd2;
	cvta.to.global.u64 	%rd6, %rd3;
	rem.s32 	%r8, %r1, %r2;
	mul.wide.s32 	%rd7, %r1, 8;
	add.s64 	%rd8, %rd4, %rd7;
	ld.global.f64 	%fd1, [%rd8];
	mul.wide.s32 	%rd9, %r8, 8;
	add.s64 	%rd10, %rd5, %rd9;
	ld.global.f64 	%fd2, [%rd10];
	add.f64 	%fd3, %fd1, %fd2;
	add.s64 	%rd11, %rd6, %rd7;
	st.global.f64 	[%rd11], %fd3;
$L__BB3_2:
	ret;

}
	// .globl	mean_rows
.visible .entry mean_rows(
	.param .u64 .ptr .align 1 mean_rows_param_0,
	.param .u64 .ptr .align 1 mean_rows_param_1,
	.param .u32 mean_rows_param_2,
	.param .u32 mean_rows_param_3
)
{
	.reg .pred 	%p<11>;
	.reg .b32 	%r<38>;
	.reg .b64 	%rd<16>;
	.reg .b64 	%fd<85>;

	ld.param.u64 	%rd4, [mean_rows_param_0];
	ld.param.u64 	%rd3, [mean_rows_param_1];
	ld.param.u32 	%r24, [mean_rows_param_2];
	ld.param.u32 	%r23, [mean_rows_param_3];
	cvta.to.global.u64 	%rd1, %rd4;
	mov.u32 	%r25, %ctaid.x;
	mov.u32 	%r26, %ntid.x;
	mov.u32 	%r27, %tid.x;
	mad.lo.s32 	%r1, %r25, %r26, %r27;
	setp.ge.s32 	%p1, %r1, %r24;
	@%p1 bra 	$L__BB4_15;
	setp.lt.s32 	%p2, %r23, 1;
	mov.f64 	%fd84, 0d0000000000000000;
	@%p2 bra 	$L__BB4_14;
	mul.lo.s32 	%r2, %r23, %r1;
	and.b32  	%r3, %r23, 15;
	setp.lt.u32 	%p3, %r23, 16;
	mov.f64 	%fd84, 0d0000000000000000;
	mov.b32 	%r34, 0;
	@%p3 bra 	$L__BB4_5;
	and.b32  	%r34, %r23, 2147483632;
	neg.s32 	%r32, %r34;
	add.s64 	%rd2, %rd1, 64;
	mov.f64 	%fd84, 0d0000000000000000;
	mov.u32 	%r31, %r2;
$L__BB4_4:
	.pragma "nounroll";
	mul.wide.s32 	%rd5, %r31, 8;
	add.s64 	%rd6, %rd2, %rd5;
	ld.global.f64 	%fd18, [%rd6+-64];
	add.f64 	%fd19, %fd84, %fd18;
	ld.global.f64 	%fd20, [%rd6+-56];
	add.f64 	%fd21, %fd19, %fd20;
	ld.global.f64 	%fd22, [%rd6+-48];
	add.f64 	%fd23, %fd21, %fd22;
	ld.global.f64 	%fd24, [%rd6+-40];
	add.f64 	%fd25, %fd23, %fd24;
	ld.global.f64 	%fd26, [%rd6+-32];
	add.f64 	%fd27, %fd25, %fd26;
	ld.global.f64 	%fd28, [%rd6+-24];
	add.f64 	%fd29, %fd27, %fd28;
	ld.global.f64 	%fd30, [%rd6+-16];
	add.f64 	%fd31, %fd29, %fd30;
	ld.global.f64 	%fd32, [%rd6+-8];
	add.f64 	%fd33, %fd31, %fd32;
	ld.global.f64 	%fd34, [%rd6];
	add.f64 	%fd35, %fd33, %fd34;
	ld.global.f64 	%fd36, [%rd6+8];
	add.f64 	%fd37, %fd35, %fd36;
	ld.global.f64 	%fd38, [%rd6+16];
	add.f64 	%fd39, %fd37, %fd38;
	ld.global.f64 	%fd40, [%rd6+24];
	add.f64 	%fd41, %fd39, %fd40;
	ld.global.f64 	%fd42, [%rd6+32];
	add.f64 	%fd43, %fd41, %fd42;
	ld.global.f64 	%fd44, [%rd6+40];
	add.f64 	%fd45, %fd43, %fd44;
	ld.global.f64 	%fd46, [%rd6+48];
	add.f64 	%fd47, %fd45, %fd46;
	ld.global.f64 	%fd48, [%rd6+56];
	add.f64 	%fd84, %fd47, %fd48;
	add.s32 	%r32, %r32, 16;
	add.s32 	%r31, %r31, 16;
	setp.ne.s32 	%p4, %r32, 0;
	@%p4 bra 	$L__BB4_4;
$L__BB4_5:
	setp.eq.s32 	%p5, %r3, 0;
	@%p5 bra 	$L__BB4_14;
	and.b32  	%r11, %r23, 7;
	setp.lt.u32 	%p6, %r3, 8;
	@%p6 bra 	$L__BB4_8;
	add.s32 	%r29, %r34, %r2;
	mul.wide.s32 	%rd7, %r29, 8;
	add.s64 	%rd8, %rd1, %rd7;
	ld.global.f64 	%fd50, [%rd8];
	add.f64 	%fd51, %fd84, %fd50;
	ld.global.f64 	%fd52, [%rd8+8];
	add.f64 	%fd53, %fd51, %fd52;
	ld.global.f64 	%fd54, [%rd8+16];
	add.f64 	%fd55, %fd53, %fd54;
	ld.global.f64 	%fd56, [%rd8+24];
	add.f64 	%fd57, %fd55, %fd56;
	ld.global.f64 	%fd58, [%rd8+32];
	add.f64 	%fd59, %fd57, %fd58;
	ld.global.f64 	%fd60, [%rd8+40];
	add.f64 	%fd61, %fd59, %fd60;
	ld.global.f64 	%fd62, [%rd8+48];
	add.f64 	%fd63, %fd61, %fd62;
	ld.global.f64 	%fd64, [%rd8+56];
	add.f64 	%fd84, %fd63, %fd64;
	add.s32 	%r34, %r34, 8;
$L__BB4_8:
	setp.eq.s32 	%p7, %r11, 0;
	@%p7 bra 	$L__BB4_14;
	and.b32  	%r14, %r23, 3;
	setp.lt.u32 	%p8, %r11, 4;
	@%p8 bra 	$L__BB4_11;
	add.s32 	%r30, %r34, %r2;
	mul.wide.s32 	%rd9, %r30, 8;
	add.s64 	%rd10, %rd1, %rd9;
	ld.global.f64 	%fd66, [%rd10];
	add.f64 	%fd67, %fd84, %fd66;
	ld.global.f64 	%fd68, [%rd10+8];
	add.f64 	%fd69, %fd67, %fd68;
	ld.global.f64 	%fd70, [%rd10+16];
	add.f64 	%fd71, %fd69, %fd70;
	ld.global.f64 	%fd72, [%rd10+24];
	add.f64 	%fd84, %fd71, %fd72;
	add.s32 	%r34, %r34, 4;
$L__BB4_11:
	setp.eq.s32 	%p9, %r14, 0;
	@%p9 bra 	$L__BB4_14;
	add.s32 	%r37, %r34, %r2;
	neg.s32 	%r36, %r14;
$L__BB4_13:
	.pragma "nounroll";
	mul.wide.s32 	%rd11, %r37, 8;
	add.s64 	%rd12, %rd1, %rd11;
	ld.global.f64 	%fd73, [%rd12];
	add.f64 	%fd84, %fd84, %fd73;
	add.s32 	%r37, %r37, 1;
	add.s32 	%r36, %r36, 1;
	setp.ne.s32 	%p10, %r36, 0;
	@%p10 bra 	$L__BB4_13;
$L__BB4_14:
	cvt.rn.f64.s32 	%fd74, %r23;
	div.rn.f64 	%fd75, %fd84, %fd74;
	cvta.to.global.u64 	%rd13, %rd3;
	mul.wide.s32 	%rd14, %r1, 8;
	add.s64 	%rd15, %rd13, %rd14;
	st.global.f64 	[%rd15], %fd75;
$L__BB4_15:
	ret;

}
	// .globl	mean_cols
.visible .entry mean_cols(
	.param .u64 .ptr .align 1 mean_cols_param_0,
	.param .u64 .ptr .align 1 mean_cols_param_1,
	.param .u32 mean_cols_param_2,
	.param .u32 mean_cols_param_3
)
{
	.reg .pred 	%p<11>;
	.reg .b32 	%r<38>;
	.reg .b64 	%rd<43>;
	.reg .b64 	%fd<85>;

	ld.param.u64 	%rd3, [mean_cols_param_0];
	ld.param.u64 	%rd2, [mean_cols_param_1];
	ld.param.u32 	%r23, [mean_cols_param_2];
	ld.param.u32 	%r24, [mean_cols_param_3];
	cvta.to.global.u64 	%rd1, %rd3;
	mov.u32 	%r25, %ctaid.x;
	mov.u32 	%r26, %ntid.x;
	mov.u32 	%r27, %tid.x;
	mad.lo.s32 	%r1, %r25, %r26, %r27;
	setp.ge.s32 	%p1, %r1, %r24;
	@%p1 bra 	$L__BB5_15;
	setp.lt.s32 	%p2, %r23, 1;
	mov.f64 	%fd84, 0d0000000000000000;
	@%p2 bra 	$L__BB5_14;
	and.b32  	%r2, %r23, 15;
	setp.lt.u32 	%p3, %r23, 16;
	mov.f64 	%fd84, 0d0000000000000000;
	mov.b32 	%r34, 0;
	@%p3 bra 	$L__BB5_5;
	and.b32  	%r34, %r23, 2147483632;
	neg.s32 	%r32, %r34;
	shl.b32 	%r5, %r24, 4;
	mov.f64 	%fd84, 0d0000000000000000;
	mul.wide.s32 	%rd6, %r24, 8;
	mov.u32 	%r31, %r1;
$L__BB5_4:
	.pragma "nounroll";
	mul.wide.s32 	%rd4, %r31, 8;
	add.s64 	%rd5, %rd1, %rd4;
	ld.global.f64 	%fd18, [%rd5];
	add.f64 	%fd19, %fd84, %fd18;
	add.s64 	%rd7, %rd5, %rd6;
	ld.global.f64 	%fd20, [%rd7];
	add.f64 	%fd21, %fd19, %fd20;
	add.s64 	%rd8, %rd7, %rd6;
	ld.global.f64 	%fd22, [%rd8];
	add.f64 	%fd23, %fd21, %fd22;
	add.s64 	%rd9, %rd8, %rd6;
	ld.global.f64 	%fd24, [%rd9];
	add.f64 	%fd25, %fd23, %fd24;
	add.s64 	%rd10, %rd9, %rd6;
	ld.global.f64 	%fd26, [%rd10];
	add.f64 	%fd27, %fd25, %fd26;
	add.s64 	%rd11, %rd10, %rd6;
	ld.global.f64 	%fd28, [%rd11];
	add.f64 	%fd29, %fd27, %fd28;
	add.s64 	%rd12, %rd11, %rd6;
	ld.global.f64 	%fd30, [%rd12];
	add.f64 	%fd31, %fd29, %fd30;
	add.s64 	%rd13, %rd12, %rd6;
	ld.global.f64 	%fd32, [%rd13];
	add.f64 	%fd33, %fd31, %fd32;
	add.s64 	%rd14, %rd13, %rd6;
	ld.global.f64 	%fd34, [%rd14];
	add.f64 	%fd35, %fd33, %fd34;
	add.s64 	%rd15, %rd14, %rd6;
	ld.global.f64 	%fd36, [%rd15];
	add.f64 	%fd37, %fd35, %fd36;
	add.s64 	%rd16, %rd15, %rd6;
	ld.global.f64 	%fd38, [%rd16];
	add.f64 	%fd39, %fd37, %fd38;
	add.s64 	%rd17, %rd16, %rd6;
	ld.global.f64 	%fd40, [%rd17];
	add.f64 	%fd41, %fd39, %fd40;
	add.s64 	%rd18, %rd17, %rd6;
	ld.global.f64 	%fd42, [%rd18];
	add.f64 	%fd43, %fd41, %fd42;
	add.s64 	%rd19, %rd18, %rd6;
	ld.global.f64 	%fd44, [%rd19];
	add.f64 	%fd45, %fd43, %fd44;
	add.s64 	%rd20, %rd19, %rd6;
	ld.global.f64 	%fd46, [%rd20];
	add.f64 	%fd47, %fd45, %fd46;
	add.s64 	%rd21, %rd20, %rd6;
	ld.global.f64 	%fd48, [%rd21];
	add.f64 	%fd84, %fd47, %fd48;
	add.s32 	%r32, %r32, 16;
	add.s32 	%r31, %r31, %r5;
	setp.ne.s32 	%p4, %r32, 0;
	@%p4 bra 	$L__BB5_4;
$L__BB5_5:
	setp.eq.s32 	%p5, %r2, 0;
	@%p5 bra 	$L__BB5_14;
	and.b32  	%r11, %r23, 7;
	setp.lt.u32 	%p6, %r2, 8;
	@%p6 bra 	$L__BB5_8;
	mad.lo.s32 	%r29, %r34, %r24, %r1;
	mul.wide.s32 	%rd22, %r29, 8;
	add.s64 	%rd23, %rd1, %rd22;
	ld.global.f64 	%fd50, [%rd23];
	add.f64 	%fd51, %fd84, %fd50;
	mul.wide.s32 	%rd24, %r24, 8;
	add.s64 	%rd25, %rd23, %rd24;
	ld.global.f64 	%fd52, [%rd25];
	add.f64 	%fd53, %fd51, %fd52;
	add.s64 	%rd26, %rd25, %rd24;
	ld.global.f64 	%fd54, [%rd26];
	add.f64 	%fd55, %fd53, %fd54;
	add.s64 	%rd27, %rd26, %rd24;
	ld.global.f64 	%fd56, [%rd27];
	add.f64 	%fd57, %fd55, %fd56;
	add.s64 	%rd28, %rd27, %rd24;
	ld.global.f64 	%fd58, [%rd28];
	add.f64 	%fd59, %fd57, %fd58;
	add.s64 	%rd29, %rd28, %rd24;
	ld.global.f64 	%fd60, [%rd29];
	add.f64 	%fd61, %fd59, %fd60;
	add.s64 	%rd30, %rd29, %rd24;
	ld.global.f64 	%fd62, [%rd30];
	add.f64 	%fd63, %fd61, %fd62;
	add.s64 	%rd31, %rd30, %rd24;
	ld.global.f64 	%fd64, [%rd31];
	add.f64 	%fd84, %fd63, %fd64;
	add.s32 	%r34, %r34, 8;
$L__BB5_8:
	setp.eq.s32 	%p7, %r11, 0;
	@%p7 bra 	$L__BB5_14;
	and.b32  	%r14, %r23, 3;
	setp.lt.u32 	%p8, %r11, 4;
	@%p8 bra 	$L__BB5_11;
	mad.lo.s32 	%r30, %r34, %r24, %r1;
	mul.wide.s32 	%rd32, %r30, 8;
	add.s64 	%rd33, %rd1, %rd32;
	ld.global.f64 	%fd66, [%rd33];
	add.f64 	%fd67, %fd84, %fd66;
	mul.wide.s32 	%rd34, %r24, 8;
	add.s64 	%rd35, %rd33, %rd34;
	ld.global.f64 	%fd68, [%rd35];
	add.f64 	%fd69, %fd67, %fd68;
	add.s64 	%rd36, %rd35, %rd34;
	ld.global.f64 	%fd70, [%rd36];
	add.f64 	%fd71, %fd69, %fd70;
	add.s64 	%rd37, %rd36, %rd34;
	ld.global.f64 	%fd72, [%rd37];
	add.f64 	%fd84, %fd71, %fd72;
	add.s32 	%r34, %r34, 4;
$L__BB5_11:
	setp.eq.s32 	%p9, %r14, 0;
	@%p9 bra 	$L__BB5_14;
	mad.lo.s32 	%r37, %r34, %r24, %r1;
	neg.s32 	%r36, %r14;
$L__BB5_13:
	.pragma "nounroll";
	mul.wide.s32 	%rd38, %r37, 8;
	add.s64 	%rd39, %rd1, %rd38;
	ld.global.f64 	%fd73, [%rd39];
	add.f64 	%fd84, %fd84, %fd73;
	add.s32 	%r37, %r37, %r24;
	add.s32 	%r36, %r36, 1;
	setp.ne.s32 	%p10, %r36, 0;
	@%p10 bra 	$L__BB5_13;
$L__BB5_14:
	cvt.rn.f64.s32 	%fd74, %r23;
	div.rn.f64 	%fd75, %fd84, %fd74;
	cvta.to.global.u64 	%rd40, %rd2;
	mul.wide.s32 	%rd41, %r1, 8;
	add.s64 	%rd42, %rd40, %rd41;
	st.global.f64 	[%rd42], %fd75;
$L__BB5_15:
	ret;

}
	// .globl	variance_cols
.visible .entry variance_cols(
	.param .u64 .ptr .align 1 variance_cols_param_0,
	.param .u64 .ptr .align 1 variance_cols_param_1,
	.param .u64 .ptr .align 1 variance_cols_param_2,
	.param .u32 variance_cols_param_3,
	.param .u32 variance_cols_param_4
)
{
	.reg .pred 	%p<11>;
	.reg .b32 	%r<38>;
	.reg .b64 	%rd<47>;
	.reg .b64 	%fd<115>;

	ld.param.u64 	%rd4, [variance_cols_param_0];
	ld.param.u64 	%rd2, [variance_cols_param_1];
	ld.param.u64 	%rd3, [variance_cols_param_2];
	ld.param.u32 	%r23, [variance_cols_param_3];
	ld.param.u32 	%r24, [variance_cols_param_4];
	cvta.to.global.u64 	%rd1, %rd4;
	mov.u32 	%r25, %ctaid.x;
	mov.u32 	%r26, %ntid.x;
	mov.u32 	%r27, %tid.x;
	mad.lo.s32 	%r1, %r25, %r26, %r27;
	setp.ge.s32 	%p1, %r1, %r24;
	@%p1 bra 	$L__BB6_15;
	cvta.to.global.u64 	%rd5, %rd2;
	mul.wide.s32 	%rd6, %r1, 8;
	add.s64 	%rd7, %rd5, %rd6;
	ld.global.f64 	%fd1, [%rd7];
	setp.lt.s32 	%p2, %r23, 1;
	mov.f64 	%fd114, 0d0000000000000000;
	@%p2 bra 	$L__BB6_14;
	and.b32  	%r2, %r23, 15;
	setp.lt.u32 	%p3, %r23, 16;
	mov.f64 	%fd114, 0d0000000000000000;
	mov.b32 	%r34, 0;
	@%p3 bra 	$L__BB6_5;
	and.b32  	%r34, %r23, 2147483632;
	neg.s32 	%r32, %r34;
	shl.b32 	%r5, %r24, 4;
	mov.f64 	%fd114, 0d0000000000000000;
	mul.wide.s32 	%rd10, %r24, 8;
	mov.u32 	%r31, %r1;
$L__BB6_4:
	.pragma "nounroll";
	mul.wide.s32 	%rd8, %r31, 8;
	add.s64 	%rd9, %rd1, %rd8;
	ld.global.f64 	%fd19, [%rd9];
	sub.f64 	%fd20, %fd19, %fd1;
	fma.rn.f64 	%fd21, %fd20, %fd20, %fd114;
	add.s64 	%rd11, %rd9, %rd10;
	ld.global.f64 	%fd22, [%rd11];
	sub.f64 	%fd23, %fd22, %fd1;
	fma.rn.f64 	%fd24, %fd23, %fd23, %fd21;
	add.s64 	%rd12, %rd11, %rd10;
	ld.global.f64 	%fd25, [%rd12];
	sub.f64 	%fd26, %fd25, %fd1;
	fma.rn.f64 	%fd27, %fd26, %fd26, %fd24;
	add.s64 	%rd13, %rd12, %rd10;
	ld.global.f64 	%fd28, [%rd13];
	sub.f64 	%fd29, %fd28, %fd1;
	fma.rn.f64 	%fd30, %fd29, %fd29, %fd27;
	add.s64 	%rd14, %rd13, %rd10;
	ld.global.f64 	%fd31, [%rd14];
	sub.f64 	%fd32, %fd31, %fd1;
	fma.rn.f64 	%fd33, %fd32, %fd32, %fd30;
	add.s64 	%rd15, %rd14, %rd10;
	ld.global.f64 	%fd34, [%rd15];
	sub.f64 	%fd35, %fd34, %fd1;
	fma.rn.f64 	%fd36, %fd35, %fd35, %fd33;
	add.s64 	%rd16, %rd15, %rd10;
	ld.global.f64 	%fd37, [%rd16];
	sub.f64 	%fd38, %fd37, %fd1;
	fma.rn.f64 	%fd39, %fd38, %fd38, %fd36;
	add.s64 	%rd17, %rd16, %rd10;
	ld.global.f64 	%fd40, [%rd17];
	sub.f64 	%fd41, %fd40, %fd1;
	fma.rn.f64 	%fd42, %fd41, %fd41, %fd39;
	add.s64 	%rd18, %rd17, %rd10;
	ld.global.f64 	%fd43, [%rd18];
	sub.f64 	%fd44, %fd43, %fd1;
	fma.rn.f64 	%fd45, %fd44, %fd44, %fd42;
	add.s64 	%rd19, %rd18, %rd10;
	ld.global.f64 	%fd46, [%rd19];
	sub.f64 	%fd47, %fd46, %fd1;
	fma.rn.f64 	%fd48, %fd47, %fd47, %fd45;
	add.s64 	%rd20, %rd19, %rd10;
	ld.global.f64 	%fd49, [%rd20];
	sub.f64 	%fd50, %fd49, %fd1;
	fma.rn.f64 	%fd51, %fd50, %fd50, %fd48;
	add.s64 	%rd21, %rd20, %rd10;
	ld.global.f64 	%fd52, [%rd21];
	sub.f64 	%fd53, %fd52, %fd1;
	fma.rn.f64 	%fd54, %fd53, %fd53, %fd51;
	add.s64 	%rd22, %rd21, %rd10;
	ld.global.f64 	%fd55, [%rd22];
	sub.f64 	%fd56, %fd55, %fd1;
	fma.rn.f64 	%fd57, %fd56, %fd56, %fd54;
	add.s64 	%rd23, %rd22, %rd10;
	ld.global.f64 	%fd58, [%rd23];
	sub.f64 	%fd59, %fd58, %fd1;
	fma.rn.f64 	%fd60, %fd59, %fd59, %fd57;
	add.s64 	%rd24, %rd23, %rd10;
	ld.global.f64 	%fd61, [%rd24];
	sub.f64 	%fd62, %fd61, %fd1;
	fma.rn.f64 	%fd63, %fd62, %fd62, %fd60;
	add.s64 	%rd25, %rd24, %rd10;
	ld.global.f64 	%fd64, [%rd25];
	sub.f64 	%fd65, %fd64, %fd1;
	fma.rn.f64 	%fd114, %fd65, %fd65, %fd63;
	add.s32 	%r32, %r32, 16;
	add.s32 	%r31, %r31, %r5;
	setp.ne.s32 	%p4, %r32, 0;
	@%p4 bra 	$L__BB6_4;
$L__BB6_5:
	setp.eq.s32 	%p5, %r2, 0;
	@%p5 bra 	$L__BB6_14;
	and.b32  	%r11, %r23, 7;
	setp.lt.u32 	%p6, %r2, 8;
	@%p6 bra 	$L__BB6_8;
	mad.lo.s32 	%r29, %r34, %r24, %r1;
	mul.wide.s32 	%rd26, %r29, 8;
	add.s64 	%rd27, %rd1, %rd26;
	ld.global.f64 	%fd67, [%rd27];
	sub.f64 	%fd68, %fd67, %fd1;
	fma.rn.f64 	%fd69, %fd68, %fd68, %fd114;
	mul.wide.s32 	%rd28, %r24, 8;
	add.s64 	%rd29, %rd27, %rd28;
	ld.global.f64 	%fd70, [%rd29];
	sub.f64 	%fd71, %fd70, %fd1;
	fma.rn.f64 	%fd72, %fd71, %fd71, %fd69;
	add.s64 	%rd30, %rd29, %rd28;
	ld.global.f64 	%fd73, [%rd30];
	sub.f64 	%fd74, %fd73, %fd1;
	fma.rn.f64 	%fd75, %fd74, %fd74, %fd72;
	add.s64 	%rd31, %rd30, %rd28;
	ld.global.f64 	%fd76, [%rd31];
	sub.f64 	%fd77, %fd76, %fd1;
	fma.rn.f64 	%fd78, %fd77, %fd77, %fd75;
	add.s64 	%rd32, %rd31, %rd28;
	ld.global.f64 	%fd79, [%rd32];
	sub.f64 	%fd80, %fd79, %fd1;
	fma.rn.f64 	%fd81, %fd80, %fd80, %fd78;
	add.s64 	%rd33, %rd32, %rd28;
	ld.global.f64 	%fd82, [%rd33];
	sub.f64 	%fd83, %fd82, %fd1;
	fma.rn.f64 	%fd84, %fd83, %fd83, %fd81;
	add.s64 	%rd34, %rd33, %rd28;
	ld.global.f64 	%fd85, [%rd34];
	sub.f64 	%fd86, %fd85, %fd1;
	fma.rn.f64 	%fd87, %fd86, %fd86, %fd84;
	add.s64 	%rd35, %rd34, %rd28;
	ld.global.f64 	%fd88, [%rd35];
	sub.f64 	%fd89, %fd88, %fd1;
	fma.rn.f64 	%fd114, %fd89, %fd89, %fd87;
	add.s32 	%r34, %r34, 8;
$L__BB6_8:
	setp.eq.s32 	%p7, %r11, 0;
	@%p7 bra 	$L__BB6_14;
	and.b32  	%r14, %r23, 3;
	setp.lt.u32 	%p8, %r11, 4;
	@%p8 bra 	$L__BB6_11;
	mad.lo.s32 	%r30, %r34, %r24, %r1;
	mul.wide.s32 	%rd36, %r30, 8;
	add.s64 	%rd37, %rd1, %rd36;
	ld.global.f64 	%fd91, [%rd37];
	sub.f64 	%fd92, %fd91, %fd1;
	fma.rn.f64 	%fd93, %fd92, %fd92, %fd114;
	mul.wide.s32 	%rd38, %r24, 8;
	add.s64 	%rd39, %rd37, %rd38;
	ld.global.f64 	%fd94, [%rd39];
	sub.f64 	%fd95, %fd94, %fd1;
	fma.rn.f64 	%fd96, %fd95, %fd95, %fd93;
	add.s64 	%rd40, %rd39, %rd38;
	ld.global.f64 	%fd97, [%rd40];
	sub.f64 	%fd98, %fd97, %fd1;
	fma.rn.f64 	%fd99, %fd98, %fd98, %fd96;
	add.s64 	%rd41, %rd40, %rd38;
	ld.global.f64 	%fd100, [%rd41];
	sub.f64 	%fd101, %fd100, %fd1;
	fma.rn.f64 	%fd114, %fd101, %fd101, %fd99;
	add.s32 	%r34, %r34, 4;
$L__BB6_11:
	setp.eq.s32 	%p9, %r14, 0;
	@%p9 bra 	$L__BB6_14;
	mad.lo.s32 	%r37, %r34, %r24, %r1;
	neg.s32 	%r36, %r14;
$L__BB6_13:
	.pragma "nounroll";
	mul.wide.s32 	%rd42, %r37, 8;
	add.s64 	%rd43, %rd1, %rd42;
	ld.global.f64 	%fd102, [%rd43];
	sub.f64 	%fd103, %fd102, %fd1;
	fma.rn.f64 	%fd114, %fd103, %fd103, %fd114;
	add.s32 	%r37, %r37, %r24;
	add.s32 	%r36, %r36, 1;
	setp.ne.s32 	%p10, %r36, 0;
	@%p10 bra 	$L__BB6_13;
$L__BB6_14:
	cvt.rn.f64.s32 	%fd104, %r23;
	div.rn.f64 	%fd105, %fd114, %fd104;
	cvta.to.global.u64 	%rd44, %rd3;
	add.s64 	%rd46, %rd44, %rd6;
	st.global.f64 	[%rd46], %fd105;
$L__BB6_15:
	ret;

}
	// .globl	normalize_cols
.visible .entry normalize_cols(
	.param .u64 .ptr .align 1 normalize_cols_param_0,
	.param .u64 .ptr .align 1 normalize_cols_param_1,
	.param .u64 .ptr .align 1 normalize_cols_param_2,
	.param .u64 .ptr .align 1 normalize_cols_param_3,
	.param .u32 normalize_cols_param_4,
	.param .u32 normalize_cols_param_5,
	.param .f64 normalize_cols_param_6
)
{
	.reg .pred 	%p<2>;
	.reg .b32 	%r<9>;
	.reg .b64 	%rd<15>;
	.reg .b64 	%fd<8>;

	ld.param.u64 	%rd1, [normalize_cols_param_0];
	ld.param.u64 	%rd2, [normalize_cols_param_1];
	ld.param.u64 	%rd3, [normalize_cols_param_2];
	ld.param.u64 	%rd4, [normalize_cols_param_3];
	ld.param.u32 	%r3, [normalize_cols_param_4];
	ld.param.u32 	%r2, [normalize_cols_param_5];
	ld.param.f64 	%fd1, [normalize_cols_param_6];
	mov.u32 	%r4, %ctaid.x;
	mov.u32 	%r5, %ntid.x;
	mov.u32 	%r6, %tid.x;
	mad.lo.s32 	%r1, %r4, %r5, %r6;
	mul.lo.s32 	%r7, %r2, %r3;
	setp.ge.s32 	%p1, %r1, %r7;
	@%p1 bra 	$L__BB7_2;
	cvta.to.global.u64 	%rd5, %rd2;
	cvta.to.global.u64 	%rd6, %rd3;
	cvta.to.global.u64 	%rd7, %rd1;
	cvta.to.global.u64 	%rd8, %rd4;
	rem.s32 	%r8, %r1, %r2;
	mul.wide.s32 	%rd9, %r8, 8;
	add.s64 	%rd10, %rd5, %rd9;
	ld.global.f64 	%fd2, [%rd10];
	add.s64 	%rd11, %rd6, %rd9;
	ld.global.f64 	%fd3, [%rd11];
	mul.wide.s32 	%rd12, %r1, 8;
	add.s64 	%rd13, %rd7, %rd12;
	ld.global.f64 	%fd4, [%rd13];
	sub.f64 	%fd5, %fd4, %fd2;
	add.f64 	%fd6, %fd1, %fd3;
	div.rn.f64 	%fd7, %fd5, %fd6;
	add.s64 	%rd14, %rd8, %rd12;
	st.global.f64 	[%rd14], %fd7;
$L__BB7_2:
	ret;

}
	// .globl	scale_shift
.visible .entry scale_shift(
	.param .u64 .ptr .align 1 scale_shift_param_0,
	.param .u64 .ptr .align 1 scale_shift_param_1,
	.param .u64 .ptr .align 1 scale_shift_param_2,
	.param .u64 .ptr .align 1 scale_shift_param_3,
	.param .u32 scale_shift_param_4,
	.param .u32 scale_shift_param_5
)
{
	.reg .pred 	%p<2>;
	.reg .b32 	%r<9>;
	.reg .b64 	%rd<15>;
	.reg .b64 	%fd<5>;

	ld.param.u64 	%rd1, [scale_shift_param_0];
	ld.param.u64 	%rd2, [scale_shift_param_1];
	ld.param.u64 	%rd3, [scale_shift_param_2];
	ld.param.u64 	%rd4, [scale_shift_param_3];
	ld.param.u32 	%r3, [scale_shift_param_4];
	ld.param.u32 	%r2, [scale_shift_param_5];
	mov.u32 	%r4, %ctaid.x;
	mov.u32 	%r5, %ntid.x;
	mov.u32 	%r6, %tid.x;
	mad.lo.s32 	%r1, %r4, %r5, %r6;
	mul.lo.s32 	%r7, %r2, %r3;
	setp.ge.s32 	%p1, %r1, %r7;
	@%p1 bra 	$L__BB8_2;
	cvta.to.global.u64 	%rd5, %rd1;
	cvta.to.global.u64 	%rd6, %rd2;
	cvta.to.global.u64 	%rd7, %rd3;
	cvta.to.global.u64 	%rd8, %rd4;
	rem.s32 	%r8, %r1, %r2;
	mul.wide.s32 	%rd9, %r1, 8;
	add.s64 	%rd10, %rd5, %rd9;
	ld.global.f64 	%fd1, [%rd10];
	mul.wide.s32 	%rd11, %r8, 8;
	add.s64 	%rd12, %rd6, %rd11;
	ld.global.f64 	%fd2, [%rd12];
	add.s64 	%rd13, %rd7, %rd11;
	ld.global.f64 	%fd3, [%rd13];
	fma.rn.f64 	%fd4, %fd1, %fd2, %fd3;
	add.s64 	%rd14, %rd8, %rd9;
	st.global.f64 	[%rd14], %fd4;
$L__BB8_2:
	ret;

}
	// .globl	dropout
.visible .entry dropout(
	.param .u64 .ptr .align 1 dropout_param_0,
	.param .u64 .ptr .align 1 dropout_param_1,
	.param .f64 dropout_param_2,
	.param .u64 .ptr .align 1 dropout_param_3,
	.param .u32 dropout_param_4
)
{
	.reg .pred 	%p<2>;
	.reg .b32 	%r<6>;
	.reg .b64 	%rd<11>;
	.reg .b64 	%fd<6>;

	ld.param.u64 	%rd1, [dropout_param_0];
	ld.param.u64 	%rd2, [dropout_param_1];
	ld.param.f64 	%fd1, [dropout_param_2];
	ld.param.u64 	%rd3, [dropout_param_3];
	ld.param.u32 	%r2, [dropout_param_4];
	mov.u32 	%r3, %ctaid.x;
	mov.u32 	%r4, %ntid.x;
	mov.u32 	%r5, %tid.x;
	mad.lo.s32 	%r1, %r3, %r4, %r5;
	setp.ge.s32 	%p1, %r1, %r2;
	@%p1 bra 	$L__BB9_2;
	cvta.to.global.u64 	%rd4, %rd1;
	cvta.to.global.u64 	%rd5, %rd2;
	cvta.to.global.u64 	%rd6, %rd3;
	mul.wide.s32 	%rd7, %r1, 8;
	add.s64 	%rd8, %rd4, %rd7;
	ld.global.f64 	%fd2, [%rd8];
	add.s64 	%rd9, %rd5, %rd7;
	ld.global.f64 	%fd3, [%rd9];
	mul.f64 	%fd4, %fd2, %fd3;
	mul.f64 	%fd5, %fd1, %fd4;
	add.s64 	%rd10, %rd6, %rd7;
	st.global.f64 	[%rd10], %fd5;
$L__BB9_2:
	ret;

}
	// .globl	generate_dropout_mask
.visible .entry generate_dropout_mask(
	.param .u64 .ptr .align 1 generate_dropout_mask_param_0,
	.param .f64 generate_dropout_mask_param_1,
	.param .u64 generate_dropout_mask_param_2,
	.param .u32 generate_dropout_mask_param_3
)
{
	.reg .pred 	%p<3>;
	.reg .b32 	%r<6>;
	.reg .b64 	%rd<10>;
	.reg .b64 	%fd<5>;

	ld.param.u64 	%rd1, [generate_dropout_mask_param_0];
	ld.param.f64 	%fd1, [generate_dropout_mask_param_1];
	ld.param.u64 	%rd2, [generate_dropout_mask_param_2];
	ld.param.u32 	%r2, [generate_dropout_mask_param_3];
	mov.u32 	%r3, %ctaid.x;
	mov.u32 	%r4, %ntid.x;
	mov.u32 	%r5, %tid.x;
	mad.lo.s32 	%r1, %r3, %r4, %r5;
	setp.ge.s32 	%p1, %r1, %r2;
	@%p1 bra 	$L__BB10_2;
	cvta.to.global.u64 	%rd3, %rd1;
	cvt.s64.s32 	%rd4, %r1;
	add.s64 	%rd5, %rd2, %rd4;
	mad.lo.s64 	%rd6, %rd5, 6364136223846793005, 1;
	shr.u64 	%rd7, %rd6, 32;
	cvt.rn.f64.u64 	%fd2, %rd7;
	div.rn.f64 	%fd3, %fd2, 0d41EFFFFFFFE00000;
	setp.lt.f64 	%p2, %fd3, %fd1;
	selp.f64 	%fd4, 0d3FF0000000000000, 0d0000000000000000, %p2;
	mul.wide.s32 	%rd8, %r1, 8;
	add.s64 	%rd9, %rd3, %rd8;
	st.global.f64 	[%rd9], %fd4;
$L__BB10_2:
	ret;

}
	// .globl	mul_broadcast
.visible .entry mul_broadcast(
	.param .u64 .ptr .align 1 mul_broadcast_param_0,
	.param .u64 .ptr .align 1 mul_broadcast_param_1,
	.param .u64 .ptr .align 1 mul_broadcast_param_2,
	.param .u32 mul_broadcast_param_3,
	.param .u32 mul_broadcast_param_4,
	.param .u32 mul_broadcast_param_5
)
{
	.reg .pred 	%p<3>;
	.reg .b32 	%r<11>;
	.reg .b64 	%rd<12>;
	.reg .b64 	%fd<4>;

	ld.param.u64 	%rd1, [mul_broadcast_param_0];
	ld.param.u64 	%rd2, [mul_broadcast_param_1];
	ld.param.u64 	%rd3, [mul_broadcast_param_2];
	ld.param.u32 	%r4, [mul_broadcast_param_3];
	ld.param.u32 	%r2, [mul_broadcast_param_4];
	ld.param.u32 	%r3, [mul_broadcast_param_5];
	mov.u32 	%r5, %ctaid.x;
	mov.u32 	%r6, %ntid.x;
	mov.u32 	%r7, %tid.x;
	mad.lo.s32 	%r1, %r5, %r6, %r7;
	mul.lo.s32 	%r8, %r2, %r4;
	setp.ge.s32 	%p1, %r1, %r8;
	@%p1 bra 	$L__BB11_2;
	cvta.to.global.u64 	%rd4, %rd1;
	cvta.to.global.u64 	%rd5, %rd2;
	cvta.to.global.u64 	%rd6, %rd3;
	rem.s32 	%r9, %r1, %r2;
	setp.eq.s32 	%p2, %r3, 1;
	selp.b32 	%r10, %r9, %r1, %p2;
	mul.wide.s32 	%rd7, %r1, 8;
	add.s64 	%rd8, %rd4, %rd7;
	ld.global.f64 	%fd1, [%rd8];
	mul.wide.s32 	%rd9, %r10, 8;
	add.s64 	%rd10, %rd5, %rd9;
	ld.global.f64 	%fd2, [%rd10];
	mul.f64 	%fd3, %fd1, %fd2;
	add.s64 	%rd11, %rd6, %rd7;
	st.global.f64 	[%rd11], %fd3;
$L__BB11_2:
	ret;

}
	// .globl	fill
.visible .entry fill(
	.param .u64 .ptr .align 1 fill_param_0,
	.param .f64 fill_param_1,
	.param .u32 fill_param_2
)
{
	.reg .pred 	%p<2>;
	.reg .b32 	%r<6>;
	.reg .b64 	%rd<5>;
	.reg .b64 	%fd<2>;

	ld.param.u64 	%rd1, [fill_param_0];
	ld.param.f64 	%fd1, [fill_param_1];
	ld.param.u32 	%r2, [fill_param_2];
	mov.u32 	%r3, %ctaid.x;
	mov.u32 	%r4, %ntid.x;
	mov.u32 	%r5, %tid.x;
	mad.lo.s32 	%r1, %r3, %r4, %r5;
	setp.ge.s32 	%p1, %r1, %r2;
	@%p1 bra 	$L__BB12_2;
	cvta.to.global.u64 	%rd2, %rd1;
	mul.wide.s32 	%rd3, %r1, 8;
	add.s64 	%rd4, %rd2, %rd3;
	st.global.f64 	[%rd4], %fd1;
$L__BB12_2:
	ret;

}
	// .globl	copy
.visible .entry copy(
	.param .u64 .ptr .align 1 copy_param_0,
	.param .u64 .ptr .align 1 copy_param_1,
	.param .u32 copy_param_2
)
{
	.reg .pred 	%p<2>;
	.reg .b32 	%r<6>;
	.reg .b64 	%rd<8>;
	.reg .b64 	%fd<2>;

	ld.param.u64 	%rd1, [copy_param_0];
	ld.param.u64 	%rd2, [copy_param_1];
	ld.param.u32 	%r2, [copy_param_2];
	mov.u32 	%r3, %ctaid.x;
	mov.u32 	%r4, %ntid.x;
	mov.u32 	%r5, %tid.x;
	mad.lo.s32 	%r1, %r3, %r4, %r5;
	setp.ge.s32 	%p1, %r1, %r2;
	@%p1 bra 	$L__BB13_2;
	cvta.to.global.u64 	%rd3, %rd1;
	cvta.to.global.u64 	%rd4, %rd2;
	mul.wide.s32 	%rd5, %r1, 8;
	add.s64 	%rd6, %rd3, %rd5;
	ld.global.f64 	%fd1, [%rd6];
	add.s64 	%rd7, %rd4, %rd5;
	st.global.f64 	[%rd7], %fd1;
$L__BB13_2:
	ret;

}
	// .globl	max_rows
.visible .entry max_rows(
	.param .u64 .ptr .align 1 max_rows_param_0,
	.param .u64 .ptr .align 1 max_rows_param_1,
	.param .u32 max_rows_param_2,
	.param .u32 max_rows_param_3
)
{
	.reg .pred 	%p<11>;
	.reg .b32 	%r<38>;
	.reg .b64 	%rd<16>;
	.reg .b64 	%fd<83>;

	ld.param.u64 	%rd4, [max_rows_param_0];
	ld.param.u64 	%rd3, [max_rows_param_1];
	ld.param.u32 	%r24, [max_rows_param_2];
	ld.param.u32 	%r23, [max_rows_param_3];
	cvta.to.global.u64 	%rd1, %rd4;
	mov.u32 	%r25, %ctaid.x;
	mov.u32 	%r26, %ntid.x;
	mov.u32 	%r27, %tid.x;
	mad.lo.s32 	%r1, %r25, %r26, %r27;
	setp.ge.s32 	%p1, %r1, %r24;
	@%p1 bra 	$L__BB14_15;
	setp.lt.s32 	%p2, %r23, 1;
	mov.f64 	%fd82, 0dFFEFFFFFFFFFFFFF;
	@%p2 bra 	$L__BB14_14;
	mul.lo.s32 	%r2, %r23, %r1;
	and.b32  	%r3, %r23, 15;
	setp.lt.u32 	%p3, %r23, 16;
	mov.f64 	%fd82, 0dFFEFFFFFFFFFFFFF;
	mov.b32 	%r34, 0;
	@%p3 bra 	$L__BB14_5;
	and.b32  	%r34, %r23, 2147483632;
	neg.s32 	%r32, %r34;
	add.s64 	%rd2, %rd1, 64;
	mov.f64 	%fd82, 0dFFEFFFFFFFFFFFFF;
	mov.u32 	%r31, %r2;
$L__BB14_4:
	.pragma "nounroll";
	mul.wide.s32 	%rd5, %r31, 8;
	add.s64 	%rd6, %rd2, %rd5;
	ld.global.f64 	%fd18, [%rd6+-64];
	max.f64 	%fd19, %fd82, %fd18;
	ld.global.f64 	%fd20, [%rd6+-56];
	max.f64 	%fd21, %fd19, %fd20;
	ld.global.f64 	%fd22, [%rd6+-48];
	max.f64 	%fd23, %fd21, %fd22;
	ld.global.f64 	%fd24, [%rd6+-40];
	max.f64 	%fd25, %fd23, %fd24;
	ld.global.f64 	%fd26, [%rd6+-32];
	max.f64 	%fd27, %fd25, %fd26;
	ld.global.f64 	%fd28, [%rd6+-24];
	max.f64 	%fd29, %fd27, %fd28;
	ld.global.f64 	%fd30, [%rd6+-16];
	max.f64 	%fd31, %fd29, %fd30;
	ld.global.f64 	%fd32, [%rd6+-8];
	max.f64 	%fd33, %fd31, %fd32;
	ld.global.f64 	%fd34, [%rd6];
	max.f64 	%fd35, %fd33, %fd34;
	ld.global.f64 	%fd36, [%rd6+8];
	max.f64 	%fd37, %fd35, %fd36;
	ld.global.f64 	%fd38, [%rd6+16];
	max.f64 	%fd39, %fd37, %fd38;
	ld.global.f64 	%fd40, [%rd6+24];
	max.f64 	%fd41, %fd39, %fd40;
	ld.global.f64 	%fd42, [%rd6+32];
	max.f64 	%fd43, %fd41, %fd42;
	ld.global.f64 	%fd44, [%rd6+40];
	max.f64 	%fd45, %fd43, %fd44;
	ld.global.f64 	%fd46, [%rd6+48];
	max.f64 	%fd47, %fd45, %fd46;
	ld.global.f64 	%fd48, [%rd6+56];
	max.f64 	%fd82, %fd47, %fd48;
	add.s32 	%r32, %r32, 16;
	add.s32 	%r31, %r31, 16;
	setp.ne.s32 	%p4, %r32, 0;
	@%p4 bra 	$L__BB14_4;
$L__BB14_5:
	setp.eq.s32 	%p5, %r3, 0;
	@%p5 bra 	$L__BB14_14;
	and.b32  	%r11, %r23, 7;
	setp.lt.u32 	%p6, %r3, 8;
	@%p6 bra 	$L__BB14_8;
	add.s32 	%r29, %r34, %r2;
	mul.wide.s32 	%rd7, %r29, 8;
	add.s64 	%rd8, %rd1, %rd7;
	ld.global.f64 	%fd50, [%rd8];
	max.f64 	%fd51, %fd82, %fd50;
	ld.global.f64 	%fd52, [%rd8+8];
	max.f64 	%fd53, %fd51, %fd52;
	ld.global.f64 	%fd54, [%rd8+16];
	max.f64 	%fd55, %fd53, %fd54;
	ld.global.f64 	%fd56, [%rd8+24];
	max.f64 	%fd57, %fd55, %fd56;
	ld.global.f64 	%fd58, [%rd8+32];
	max.f64 	%fd59, %fd57, %fd58;
	ld.global.f64 	%fd60, [%rd8+40];
	max.f64 	%fd61, %fd59, %fd60;
	ld.global.f64 	%fd62, [%rd8+48];
	max.f64 	%fd63, %fd61, %fd62;
	ld.global.f64 	%fd64, [%rd8+56];
	max.f64 	%fd82, %fd63, %fd64;
	add.s32 	%r34, %r34, 8;
$L__BB14_8:
	setp.eq.s32 	%p7, %r11, 0;
	@%p7 bra 	$L__BB14_14;
	and.b32  	%r14, %r23, 3;
	setp.lt.u32 	%p8, %r11, 4;
	@%p8 bra 	$L__BB14_11;
	add.s32 	%r30, %r34, %r2;
	mul.wide.s32 	%rd9, %r30, 8;
	add.s64 	%rd10, %rd1, %rd9;
	ld.global.f64 	%fd66, [%rd10];
	max.f64 	%fd67, %fd82, %fd66;
	ld.global.f64 	%fd68, [%rd10+8];
	max.f64 	%fd69, %fd67, %fd68;
	ld.global.f64 	%fd70, [%rd10+16];
	max.f64 	%fd71, %fd69, %fd70;
	ld.global.f64 	%fd72, [%rd10+24];
	max.f64 	%fd82, %fd71, %fd72;
	add.s32 	%r34, %r34, 4;
$L__BB14_11:
	setp.eq.s32 	%p9, %r14, 0;
	@%p9 bra 	$L__BB14_14;
	add.s32 	%r37, %r34, %r2;
	neg.s32 	%r36, %r14;
$L__BB14_13:
	.pragma "nounroll";
	mul.wide.s32 	%rd11, %r37, 8;
	add.s64 	%rd12, %rd1, %rd11;
	ld.global.f64 	%fd73, [%rd12];
	max.f64 	%fd82, %fd82, %fd73;
	add.s32 	%r37, %r37, 1;
	add.s32 	%r36, %r36, 1;
	setp.ne.s32 	%p10, %r36, 0;
	@%p10 bra 	$L__BB14_13;
$L__BB14_14:
	cvta.to.global.u64 	%rd13, %rd3;
	mul.wide.s32 	%rd14, %r1, 8;
	add.s64 	%rd15, %rd13, %rd14;
	st.global.f64 	[%rd15], %fd82;
$L__BB14_15:
	ret;

}
	// .globl	argmax_rows
.visible .entry argmax_rows(
	.param .u64 .ptr .align 1 argmax_rows_param_0,
	.param .u64 .ptr .align 1 argmax_rows_param_1,
	.param .u32 argmax_rows_param_2,
	.param .u32 argmax_rows_param_3
)
{
	.reg .pred 	%p<40>;
	.reg .b32 	%r<117>;
	.reg .b64 	%rd<16>;
	.reg .b64 	%fd<71>;

	ld.param.u64 	%rd4, [argmax_rows_param_0];
	ld.param.u64 	%rd3, [argmax_rows_param_1];
	ld.param.u32 	%r38, [argmax_rows_param_2];
	ld.param.u32 	%r37, [argmax_rows_param_3];
	cvta.to.global.u64 	%rd1, %rd4;
	mov.u32 	%r39, %ctaid.x;
	mov.u32 	%r40, %ntid.x;
	mov.u32 	%r41, %tid.x;
	mad.lo.s32 	%r1, %r39, %r40, %r41;
	setp.ge.s32 	%p1, %r1, %r38;
	@%p1 bra 	$L__BB15_15;
	setp.lt.s32 	%p2, %r37, 1;
	mov.b32 	%r116, 0;
	@%p2 bra 	$L__BB15_14;
	mul.lo.s32 	%r2, %r37, %r1;
	and.b32  	%r3, %r37, 15;
	setp.lt.u32 	%p3, %r37, 16;
	mov.f64 	%fd67, 0dFFEFFFFFFFFFFFFF;
	mov.b32 	%r107, 0;
	mov.u32 	%r116, %r107;
	@%p3 bra 	$L__BB15_5;
	and.b32  	%r107, %r37, 2147483632;
	add.s64 	%rd2, %rd1, 64;
	mov.f64 	%fd67, 0dFFEFFFFFFFFFFFFF;
	mov.b32 	%r101, 0;
	mov.u32 	%r100, %r2;
	mov.u32 	%r116, %r101;
$L__BB15_4:
	.pragma "nounroll";
	mul.wide.s32 	%rd5, %r100, 8;
	add.s64 	%rd6, %rd2, %rd5;
	ld.global.f64 	%fd12, [%rd6+-64];
	setp.gt.f64 	%p4, %fd12, %fd67;
	selp.f64 	%fd13, %fd12, %fd67, %p4;
	selp.b32 	%r46, %r101, %r116, %p4;
	ld.global.f64 	%fd14, [%rd6+-56];
	setp.gt.f64 	%p5, %fd14, %fd13;
	selp.f64 	%fd15, %fd14, %fd13, %p5;
	add.s32 	%r47, %r101, 1;
	selp.b32 	%r48, %r47, %r46, %p5;
	ld.global.f64 	%fd16, [%rd6+-48];
	setp.gt.f64 	%p6, %fd16, %fd15;
	selp.f64 	%fd17, %fd16, %fd15, %p6;
	add.s32 	%r49, %r101, 2;
	selp.b32 	%r50, %r49, %r48, %p6;
	ld.global.f64 	%fd18, [%rd6+-40];
	setp.gt.f64 	%p7, %fd18, %fd17;
	selp.f64 	%fd19, %fd18, %fd17, %p7;
	add.s32 	%r51, %r101, 3;
	selp.b32 	%r52, %r51, %r50, %p7;
	ld.global.f64 	%fd20, [%rd6+-32];
	setp.gt.f64 	%p8, %fd20, %fd19;
	selp.f64 	%fd21, %fd20, %fd19, %p8;
	add.s32 	%r53, %r101, 4;
	selp.b32 	%r54, %r53, %r52, %p8;
	ld.global.f64 	%fd22, [%rd6+-24];
	setp.gt.f64 	%p9, %fd22, %fd21;
	selp.f64 	%fd23, %fd22, %fd21, %p9;
	add.s32 	%r55, %r101, 5;
	selp.b32 	%r56, %r55, %r54, %p9;
	ld.global.f64 	%fd24, [%rd6+-16];
	setp.gt.f64 	%p10, %fd24, %fd23;
	selp.f64 	%fd25, %fd24, %fd23, %p10;
	add.s32 	%r57, %r101, 6;
	selp.b32 	%r58, %r57, %r56, %p10;
	ld.global.f64 	%fd26, [%rd6+-8];
	setp.gt.f64 	%p11, %fd26, %fd25;
	selp.f64 	%fd27, %fd26, %fd25, %p11;
	add.s32 	%r59, %r101, 7;
	selp.b32 	%r60, %r59, %r58, %p11;
	ld.global.f64 	%fd28, [%rd6];
	setp.gt.f64 	%p12, %fd28, %fd27;
	selp.f64 	%fd29, %fd28, %fd27, %p12;
	add.s32 	%r61, %r101, 8;
	selp.b32 	%r62, %r61, %r60, %p12;
	ld.global.f64 	%fd30, [%rd6+8];
	setp.gt.f64 	%p13, %fd30, %fd29;
	selp.f64 	%fd31, %fd30, %fd29, %p13;
	add.s32 	%r63, %r101, 9;
	selp.b32 	%r64, %r63, %r62, %p13;
	ld.global.f64 	%fd32, [%rd6+16];
	setp.gt.f64 	%p14, %fd32, %fd31;
	selp.f64 	%fd33, %fd32, %fd31, %p14;
	add.s32 	%r65, %r101, 10;
	selp.b32 	%r66, %r65, %r64, %p14;
	ld.global.f64 	%fd34, [%rd6+24];
	setp.gt.f64 	%p15, %fd34, %fd33;
	selp.f64 	%fd35, %fd34, %fd33, %p15;
	add.s32 	%r67, %r101, 11;
	selp.b32 	%r68, %r67, %r66, %p15;
	ld.global.f64 	%fd36, [%rd6+32];
	setp.gt.f64 	%p16, %fd36, %fd35;
	selp.f64 	%fd37, %fd36, %fd35, %p16;
	add.s32 	%r69, %r101, 12;
	selp.b32 	%r70, %r69, %r68, %p16;
	ld.global.f64 	%fd38, [%rd6+40];
	setp.gt.f64 	%p17, %fd38, %fd37;
	selp.f64 	%fd39, %fd38, %fd37, %p17;
	add.s32 	%r71, %r101, 13;
	selp.b32 	%r72, %r71, %r70, %p17;
	ld.global.f64 	%fd40, [%rd6+48];
	setp.gt.f64 	%p18, %fd40, %fd39;
	selp.f64 	%fd41, %fd40, %fd39, %p18;
	add.s32 	%r73, %r101, 14;
	selp.b32 	%r74, %r73, %r72, %p18;
	ld.global.f64 	%fd42, [%rd6+56];
	setp.gt.f64 	%p19, %fd42, %fd41;
	selp.f64 	%fd67, %fd42, %fd41, %p19;
	add.s32 	%r75, %r101, 15;
	selp.b32 	%r116, %r75, %r74, %p19;
	add.s32 	%r100, %r100, 16;
	add.s32 	%r101, %r101, 16;
	setp.ne.s32 	%p20, %r101, %r107;
	@%p20 bra 	$L__BB15_4;
$L__BB15_5:
	setp.eq.s32 	%p21, %r3, 0;
	@%p21 bra 	$L__BB15_14;
	and.b32  	%r14, %r37, 7;
	setp.lt.u32 	%p22, %r3, 8;
	@%p22 bra 	$L__BB15_8;
	add.s32 	%r77, %r107, %r2;
	mul.wide.s32 	%rd7, %r77, 8;
	add.s64 	%rd8, %rd1, %rd7;
	ld.global.f64 	%fd43, [%rd8];
	setp.gt.f64 	%p23, %fd43, %fd67;
	selp.f64 	%fd44, %fd43, %fd67, %p23;
	selp.b32 	%r78, %r107, %r116, %p23;
	add.s32 	%r79, %r107, 1;
	ld.global.f64 	%fd45, [%rd8+8];
	setp.gt.f64 	%p24, %fd45, %fd44;
	selp.f64 	%fd46, %fd45, %fd44, %p24;
	selp.b32 	%r80, %r79, %r78, %p24;
	add.s32 	%r81, %r107, 2;
	ld.global.f64 	%fd47, [%rd8+16];
	setp.gt.f64 	%p25, %fd47, %fd46;
	selp.f64 	%fd48, %fd47, %fd46, %p25;
	selp.b32 	%r82, %r81, %r80, %p25;
	add.s32 	%r83, %r107, 3;
	ld.global.f64 	%fd49, [%rd8+24];
	setp.gt.f64 	%p26, %fd49, %fd48;
	selp.f64 	%fd50, %fd49, %fd48, %p26;
	selp.b32 	%r84, %r83, %r82, %p26;
	add.s32 	%r85, %r107, 4;
	ld.global.f64 	%fd51, [%rd8+32];
	setp.gt.f64 	%p27, %fd51, %fd50;
	selp.f64 	%fd52, %fd51, %fd50, %p27;
	selp.b32 	%r86, %r85, %r84, %p27;
	add.s32 	%r87, %r107, 5;
	ld.global.f64 	%fd53, [%rd8+40];
	setp.gt.f64 	%p28, %fd53, %fd52;
	selp.f64 	%fd54, %fd53, %fd52, %p28;
	selp.b32 	%r88, %r87, %r86, %p28;
	add.s32 	%r89, %r107, 6;
	ld.global.f64 	%fd55, [%rd8+48];
	setp.gt.f64 	%p29, %fd55, %fd54;
	selp.f64 	%fd56, %fd55, %fd54, %p29;
	selp.b32 	%r90, %r89, %r88, %p29;
	add.s32 	%r91, %r107, 7;
	ld.global.f64 	%fd57, [%rd8+56];
	setp.gt.f64 	%p30, %fd57, %fd56;
	selp.f64 	%fd67, %fd57, %fd56, %p30;
	selp.b32 	%r116, %r91, %r90, %p30;
	add.s32 	%r107, %r107, 8;
$L__BB15_8:
	setp.eq.s32 	%p31, %r14, 0;
	@%p31 bra 	$L__BB15_14;
	and.b32  	%r20, %r37, 3;
	setp.lt.u32 	%p32, %r14, 4;
	@%p32 bra 	$L__BB15_11;
	add.s32 	%r93, %r107, %r2;
	mul.wide.s32 	%rd9, %r93, 8;
	add.s64 	%rd10, %rd1, %rd9;
	ld.global.f64 	%fd58, [%rd10];
	setp.gt.f64 	%p33, %fd58, %fd67;
	selp.f64 	%fd59, %fd58, %fd67, %p33;
	selp.b32 	%r94, %r107, %r116, %p33;
	add.s32 	%r95, %r107, 1;
	ld.global.f64 	%fd60, [%rd10+8];
	setp.gt.f64 	%p34, %fd60, %fd59;
	selp.f64 	%fd61, %fd60, %fd59, %p34;
	selp.b32 	%r96, %r95, %r94, %p34;
	add.s32 	%r97, %r107, 2;
	ld.global.f64 	%fd62, [%rd10+16];
	setp.gt.f64 	%p35, %fd62, %fd61;
	selp.f64 	%fd63, %fd62, %fd61, %p35;
	selp.b32 	%r98, %r97, %r96, %p35;
	add.s32 	%r99, %r107, 3;
	ld.global.f64 	%fd64, [%rd10+24];
	setp.gt.f64 	%p36, %fd64, %fd63;
	selp.f64 	%fd67, %fd64, %fd63, %p36;
	selp.b32 	%r116, %r99, %r98, %p36;
	add.s32 	%r107, %r107, 4;
$L__BB15_11:
	setp.eq.s32 	%p37, %r20, 0;
	@%p37 bra 	$L__BB15_14;
	add.s32 	%r113, %r107, %r2;
	neg.s32 	%r112, %r20;
$L__BB15_13:
	.pragma "nounroll";
	mul.wide.s32 	%rd11, %r113, 8;
	add.s64 	%rd12, %rd1, %rd11;
	ld.global.f64 	%fd65, [%rd12];
	setp.gt.f64 	%p38, %fd65, %fd67;
	selp.f64 	%fd67, %fd65, %fd67, %p38;
	selp.b32 	%r116, %r107, %r116, %p38;
	add.s32 	%r107, %r107, 1;
	add.s32 	%r113, %r113, 1;
	add.s32 	%r112, %r112, 1;
	setp.ne.s32 	%p39, %r112, 0;
	@%p39 bra 	$L__BB15_13;
$L__BB15_14:
	cvta.to.global.u64 	%rd13, %rd3;
	mul.wide.s32 	%rd14, %r1, 4;
	add.s64 	%rd15, %rd13, %rd14;
	st.global.u32 	[%rd15], %r116;
$L__BB15_15:
	ret;

}


// ===== COMPILED SASS (sm_100) =====

	.target	sm_100

	.elftype	@"ET_EXEC"


//--------------------- .note.nv.tkinfo           --------------------------
	.section	.note.nv.tkinfo,"",@"SHT_NOTE"
	.sectionflags	@"SHF_NOTE_NV_TKINFO"
	.tkinfo
        /*0018*/ 	.word	0x00000002
        /*0030*/ 	.string	""
        /*0030*/ 	.string	"ptxas"
        /*0030*/ 	.string	"Cuda compilation tools, release 13.0, V13.0.88"
        /*0030*/ 	.string	"Build cuda_13.0.r13.0/compiler.36424714_0"
        /*0030*/ 	.string	"-arch sm_100 -m 64 "



//--------------------- .note.nv.cuinfo           --------------------------
	.section	.note.nv.cuinfo,"",@"SHT_NOTE"
	.sectionflags	@"SHF_NOTE_NV_CUINFO"
        /*0018*/ 	.short	0x0002
        /*001a*/ 	.short	0x0064
        /*001c*/ 	.short	0x0082
	.zero		2


//--------------------- .nv.info                  --------------------------
	.section	.nv.info,"",@"SHT_CUDA_INFO"
	.align	4


	//----- nvinfo : EIATTR_REGCOUNT
	.align		4
        /*0000*/ 	.byte	0x04, 0x2f
        /*0002*/ 	.short	(.L_1 - .L_0)
	.align		4
.L_0:
        /*0004*/ 	.word	index@(transpose)
        /*0008*/ 	.word	0x0000000e


	//----- nvinfo : EIATTR_FRAME_SIZE
	.align		4
.L_1:
        /*000c*/ 	.byte	0x04, 0x11
        /*000e*/ 	.short	(.L_3 - .L_2)
	.align		4
.L_2:
        /*0010*/ 	.word	index@(transpose)
        /*0014*/ 	.word	0x00000000


	//----- nvinfo : EIATTR_REGCOUNT
	.align		4
.L_3:
        /*0018*/ 	.byte	0x04, 0x2f
        /*001a*/ 	.short	(.L_5 - .L_4)
	.align		4
.L_4:
        /*001c*/ 	.word	index@(sum_rows)
        /*0020*/ 	.word	0x0000001e


	//----- nvinfo : EIATTR_FRAME_SIZE
	.align		4
.L_5:
        /*0024*/ 	.byte	0x04, 0x11
        /*0026*/ 	.short	(.L_7 - .L_6)
	.align		4
.L_6:
        /*0028*/ 	.word	index@(sum_rows)
        /*002c*/ 	.word	0x00000000


	//----- nvinfo : EIATTR_REGCOUNT
	.align		4
.L_7:
        /*0030*/ 	.byte	0x04, 0x2f
        /*0032*/ 	.short	(.L_9 - .L_8)
	.align		4
.L_8:
        /*0034*/ 	.word	index@(sum_cols)
        /*0038*/ 	.word	0x00000020


	//----- nvinfo : EIATTR_FRAME_SIZE
	.align		4
.L_9:
        /*003c*/ 	.byte	0x04, 0x11
        /*003e*/ 	.short	(.L_11 - .L_10)
	.align		4
.L_10:
        /*0040*/ 	.word	index@(sum_cols)
        /*0044*/ 	.word	0x00000000


	//----- nvinfo : EIATTR_REGCOUNT
	.align		4
.L_11:
        /*0048*/ 	.byte	0x04, 0x2f
        /*004a*/ 	.short	(.L_13 - .L_12)
	.align		4
.L_12:
        /*004c*/ 	.word	index@(add_row_vector)
        /*0050*/ 	.word	0x0000000c


	//----- nvinfo : EIATTR_FRAME_SIZE
	.align		4
.L_13:
        /*0054*/ 	.byte	0x04, 0x11
        /*0056*/ 	.short	(.L_15 - .L_14)
	.align		4
.L_14:
        /*0058*/ 	.word	index@(add_row_vector)
        /*005c*/ 	.word	0x00000000


	//----- nvinfo : EIATTR_REGCOUNT
	.align		4
.L_15:
        /*0060*/ 	.byte	0x04, 0x2f
        /*0062*/ 	.short	(.L_17 - .L_16)
	.align		4
.L_16:
        /*0064*/ 	.word	index@(mean_rows)
        /*0068*/ 	.word	0x0000001e


	//----- nvinfo : EIATTR_FRAME_SIZE
	.align		4
.L_17:
        /*006c*/ 	.byte	0x04, 0x11
        /*006e*/ 	.short	(.L_19 - .L_18)
	.align		4
.L_18:
        /*0070*/ 	.word	index@($__internal_4_$__cuda_sm20_div_rn_f64_full)
        /*0074*/ 	.word	0x00000000


	//----- nvinfo : EIATTR_FRAME_SIZE
	.align		4
.L_19:
        /*0078*/ 	.byte	0x04, 0x11
        /*007a*/ 	.short	(.L_21 - .L_20)
	.align		4
.L_20:
        /*007c*/ 	.word	index@(mean_rows)
        /*0080*/ 	.word	0x00000000


	//----- nvinfo : EIATTR_REGCOUNT
	.align		4
.L_21:
        /*0084*/ 	.byte	0x04, 0x2f
        /*0086*/ 	.short	(.L_23 - .L_22)
	.align		4
.L_22:
        /*0088*/ 	.word	index@(mean_cols)
        /*008c*/ 	.word	0x00000020


	//----- nvinfo : EIATTR_FRAME_SIZE
	.align		4
.L_23:
        /*0090*/ 	.byte	0x04, 0x11
        /*0092*/ 	.short	(.L_25 - .L_24)
	.align		4
.L_24:
        /*0094*/ 	.word	index@($__internal_3_$__cuda_sm20_div_rn_f64_full)
        /*0098*/ 	.word	0x00000000


	//----- nvinfo : EIATTR_FRAME_SIZE
	.align		4
.L_25:
        /*009c*/ 	.byte	0x04, 0x11
        /*009e*/ 	.short	(.L_27 - .L_26)
	.align		4
.L_26:
        /*00a0*/ 	.word	index@(mean_cols)
        /*00a4*/ 	.word	0x00000000


	//----- nvinfo : EIATTR_REGCOUNT
	.align		4
.L_27:
        /*00a8*/ 	.byte	0x04, 0x2f
        /*00aa*/ 	.short	(.L_29 - .L_28)
	.align		4
.L_28:
        /*00ac*/ 	.word	index@(variance_cols)
        /*00b0*/ 	.word	0x00000020


	//----- nvinfo : EIATTR_FRAME_SIZE
	.align		4
.L_29:
        /*00b4*/ 	.byte	0x04, 0x11
        /*00b6*/ 	.short	(.L_31 - .L_30)
	.align		4
.L_30:
        /*00b8*/ 	.word	index@($__internal_2_$__cuda_sm20_div_rn_f64_full)
        /*00bc*/ 	.word	0x00000000


	//----- nvinfo : EIATTR_FRAME_SIZE
	.align		4
.L_31:
        /*00c0*/ 	.byte	0x04, 0x11
        /*00c2*/ 	.short	(.L_33 - .L_32)
	.align		4
.L_32:
        /*00c4*/ 	.word	index@(variance_cols)
        /*00c8*/ 	.word	0x00000000


	//----- nvinfo : EIATTR_REGCOUNT
	.align		4
.L_33:
        /*00cc*/ 	.byte	0x04, 0x2f
        /*00ce*/ 	.short	(.L_35 - .L_34)
	.align		4
.L_34:
        /*00d0*/ 	.word	index@(normalize_cols)
        /*00d4*/ 	.word	0x00000019


	//----- nvinfo : EIATTR_FRAME_SIZE
	.align		4
.L_35:
        /*00d8*/ 	.byte	0x04, 0x11
        /*00da*/ 	.short	(.L_37 - .L_36)
	.align		4
.L_36:
        /*00dc*/ 	.word	index@($__internal_1_$__cuda_sm20_div_rn_f64_full)
        /*00e0*/ 	.word	0x00000000


	//----- nvinfo : EIATTR_FRAME_SIZE
	.align		4
.L_37:
        /*00e4*/ 	.byte	0x04, 0x11
        /*00e6*/ 	.short	(.L_39 - .L_38)
	.align		4
.L_38:
        /*00e8*/ 	.word	index@(normalize_cols)
        /*00ec*/ 	.word	0x00000000


	//----- nvinfo : EIATTR_REGCOUNT
	.align		4
.L_39:
        /*00f0*/ 	.byte	0x04, 0x2f
        /*00f2*/ 	.short	(.L_41 - .L_40)
	.align		4
.L_40:
        /*00f4*/ 	.word	index@(scale_shift)
        /*00f8*/ 	.word	0x0000000e


	//----- nvinfo : EIATTR_FRAME_SIZE
	.align		4
.L_41:
        /*00fc*/ 	.byte	0x04, 0x11
        /*00fe*/ 	.short	(.L_43 - .L_42)
	.align		4
.L_42:
        /*0100*/ 	.word	index@(scale_shift)
        /*0104*/ 	.word	0x00000000


	//----- nvinfo : EIATTR_REGCOUNT
	.align		4
.L_43:
        /*0108*/ 	.byte	0x04, 0x2f
        /*010a*/ 	.short	(.L_45 - .L_44)
	.align		4
.L_44:
        /*010c*/ 	.word	index@(dropout)
        /*0110*/ 	.word	0x00000010


	//----- nvinfo : EIATTR_FRAME_SIZE
	.align		4
.L_45:
        /*0114*/ 	.byte	0x04, 0x11
        /*0116*/ 	.short	(.L_47 - .L_46)
	.align		4
.L_46:
        /*0118*/ 	.word	index@(dropout)
        /*011c*/ 	.word	0x00000000


	//----- nvinfo : EIATTR_REGCOUNT
	.align		4
.L_47:
        /*0120*/ 	.byte	0x04, 0x2f
        /*0122*/ 	.short	(.L_49 - .L_48)
	.align		4
.L_48:
        /*0124*/ 	.word	index@(generate_dropout_mask)
        /*0128*/ 	.word	0x00000017


	//----- nvinfo : EIATTR_FRAME_SIZE
	.align		4
.L_49:
        /*012c*/ 	.byte	0x04, 0x11
        /*012e*/ 	.short	(.L_51 - .L_50)
	.align		4
.L_50:
        /*0130*/ 	.word	index@($__internal_0_$__cuda_sm20_div_rn_f64_full)
        /*0134*/ 	.word	0x00000000


	//----- nvinfo : EIATTR_FRAME_SIZE
	.align		4
.L_51:
        /*0138*/ 	.byte	0x04, 0x11
        /*013a*/ 	.short	(.L_53 - .L_52)
	.align		4
.L_52:
        /*013c*/ 	.word	index@(generate_dropout_mask)
        /*0140*/ 	.word	0x00000000


	//----- nvinfo : EIATTR_REGCOUNT
	.align		4
.L_53:
        /*0144*/ 	.byte	0x04, 0x2f
        /*0146*/ 	.short	(.L_55 - .L_54)
	.align		4
.L_54:
        /*0148*/ 	.word	index@(mul_broadcast)
        /*014c*/ 	.word	0x0000000c


	//----- nvinfo : EIATTR_FRAME_SIZE
	.align		4
.L_55:
        /*0150*/ 	.byte	0x04, 0x11
        /*0152*/ 	.short	(.L_57 - .L_56)
	.align		4
.L_56:
        /*0154*/ 	.word	index@(mul_broadcast)
        /*0158*/ 	.word	0x00000000


	//----- nvinfo : EIATTR_REGCOUNT
	.align		4
.L_57:
        /*015c*/ 	.byte	0x04, 0x2f
        /*015e*/ 	.short	(.L_59 - .L_58)
	.align		4
.L_58:
        /*0160*/ 	.word	index@(fill)
        /*0164*/ 	.word	0x0000000a


	//----- nvinfo : EIATTR_FRAME_SIZE
	.align		4
.L_59:
        /*0168*/ 	.byte	0x04, 0x11
        /*016a*/ 	.short	(.L_61 - .L_60)
	.align		4
.L_60:
        /*016c*/ 	.word	index@(fill)
        /*0170*/ 	.word	0x00000000


	//----- nvinfo : EIATTR_REGCOUNT
	.align		4
.L_61:
        /*0174*/ 	.byte	0x04, 0x2f
        /*0176*/ 	.short	(.L_63 - .L_62)
	.align		4
.L_62:
        /*0178*/ 	.word	index@(copy)
        /*017c*/ 	.word	0x0000000a


	//----- nvinfo : EIATTR_FRAME_SIZE
	.align		4
.L_63:
        /*0180*/ 	.byte	0x04, 0x11
        /*0182*/ 	.short	(.L_65 - .L_64)
	.align		4
.L_64:
        /*0184*/ 	.word	index@(copy)
        /*0188*/ 	.word	0x00000000


	//----- nvinfo : EIATTR_REGCOUNT
	.align		4
.L_65:
        /*018c*/ 	.byte	0x04, 0x2f
        /*018e*/ 	.short	(.L_67 - .L_66)
	.align		4
.L_66:
        /*0190*/ 	.word	index@(max_rows)
        /*0194*/ 	.word	0x00000020


	//----- nvinfo : EIATTR_FRAME_SIZE
	.align		4
.L_67:
        /*0198*/ 	.byte	0x04, 0x11
        /*019a*/ 	.short	(.L_69 - .L_68)
	.align		4
.L_68:
        /*019c*/ 	.word	index@(max_rows)
        /*01a0*/ 	.word	0x00000000


	//----- nvinfo : EIATTR_REGCOUNT
	.align		4
.L_69:
        /*01a4*/ 	.byte	0x04, 0x2f
        /*01a6*/ 	.short	(.L_71 - .L_70)
	.align		4
.L_70:
        /*01a8*/ 	.word	index@(argmax_rows)
        /*01ac*/ 	.word	0x00000020


	//----- nvinfo : EIATTR_FRAME_SIZE
	.align		4
.L_71:
        /*01b0*/ 	.byte	0x04, 0x11
        /*01b2*/ 	.short	(.L_73 - .L_72)
	.align		4
.L_72:
        /*01b4*/ 	.word	index@(argmax_rows)
        /*01b8*/ 	.word	0x00000000


	//----- nvinfo : EIATTR_MIN_STACK_SIZE
	.align		4
.L_73:
        /*01bc*/ 	.byte	0x04, 0x12
        /*01be*/ 	.short	(.L_75 - .L_74)
	.align		4
.L_74:
        /*01c0*/ 	.word	index@(argmax_rows)
        /*01c4*/ 	.word	0x00000000


	//----- nvinfo : EIATTR_MIN_STACK_SIZE
	.align		4
.L_75:
        /*01c8*/ 	.byte	0x04, 0x12
        /*01ca*/ 	.short	(.L_77 - .L_76)
	.align		4
.L_76:
        /*01cc*/ 	.word	index@(max_rows)
        /*01d0*/ 	.word	0x00000000


	//----- nvinfo : EIATTR_MIN_STACK_SIZE
	.align		4
.L_77:
        /*01d4*/ 	.byte	0x04, 0x12
        /*01d6*/ 	.short	(.L_79 - .L_78)
	.align		4
.L_78:
        /*01d8*/ 	.word	index@(copy)
        /*01dc*/ 	.word	0x00000000


	//----- nvinfo : EIATTR_MIN_STACK_SIZE
	.align		4
.L_79:
        /*01e0*/ 	.byte	0x04, 0x12
        /*01e2*/ 	.short	(.L_81 - .L_80)
	.align		4
.L_80:
        /*01e4*/ 	.word	index@(fill)
        /*01e8*/ 	.word	0x00000000


	//----- nvinfo : EIATTR_MIN_STACK_SIZE
	.align		4
.L_81:
        /*01ec*/ 	.byte	0x04, 0x12
        /*01ee*/ 	.short	(.L_83 - .L_82)
	.align		4
.L_82:
        /*01f0*/ 	.word	index@(mul_broadcast)
        /*01f4*/ 	.word	0x00000000


	//----- nvinfo : EIATTR_MIN_STACK_SIZE
	.align		4
.L_83:
        /*01f8*/ 	.byte	0x04, 0x12
        /*01fa*/ 	.short	(.L_85 - .L_84)
	.align		4
.L_84:
        /*01fc*/ 	.word	index@(generate_dropout_mask)
        /*0200*/ 	.word	0x00000000


	//----- nvinfo : EIATTR_MIN_STACK_SIZE
	.align		4
.L_85:
        /*0204*/ 	.byte	0x04, 0x12
        /*0206*/ 	.short	(.L_87 - .L_86)
	.align		4
.L_86:
        /*0208*/ 	.word	index@(dropout)
        /*020c*/ 	.word	0x00000000


	//----- nvinfo : EIATTR_MIN_STACK_SIZE
	.align		4
.L_87:
        /*0210*/ 	.byte	0x04, 0x12
        /*0212*/ 	.short	(.L_89 - .L_88)
	.align		4
.L_88:
        /*0214*/ 	.word	index@(scale_shift)
        /*0218*/ 	.word	0x00000000


	//----- nvinfo : EIATTR_MIN_STACK_SIZE
	.align		4
.L_89:
        /*021c*/ 	.byte	0x04, 0x12
        /*021e*/ 	.short	(.L_91 - .L_90)
	.align		4
.L_90:
        /*0220*/ 	.word	index@(normalize_cols)
        /*0224*/ 	.word	0x00000000


	//----- nvinfo : EIATTR_MIN_STACK_SIZE
	.align		4
.L_91:
        /*0228*/ 	.byte	0x04, 0x12
        /*022a*/ 	.short	(.L_93 - .L_92)
	.align		4
.L_92:
        /*022c*/ 	.word	index@(variance_cols)
        /*0230*/ 	.word	0x00000000


	//----- nvinfo : EIATTR_MIN_STACK_SIZE
	.align		4
.L_93:
        /*0234*/ 	.byte	0x04, 0x12
        /*0236*/ 	.short	(.L_95 - .L_94)
	.align		4
.L_94:
        /*0238*/ 	.word	index@(mean_cols)
        /*023c*/ 	.word	0x00000000


	//----- nvinfo : EIATTR_MIN_STACK_SIZE
	.align		4
.L_95:
        /*0240*/ 	.byte	0x04, 0x12
        /*0242*/ 	.short	(.L_97 - .L_96)
	.align		4
.L_96:
        /*0244*/ 	.word	index@(mean_rows)
        /*0248*/ 	.word	0x00000000


	//----- nvinfo : EIATTR_MIN_STACK_SIZE
	.align		4
.L_97:
        /*024c*/ 	.byte	0x04, 0x12
        /*024e*/ 	.short	(.L_99 - .L_98)
	.align		4
.L_98:
        /*0250*/ 	.word	index@(add_row_vector)
        /*0254*/ 	.word	0x00000000


	//----- nvinfo : EIATTR_MIN_STACK_SIZE
	.align		4
.L_99:
        /*0258*/ 	.byte	0x04, 0x12
        /*025a*/ 	.short	(.L_101 - .L_100)
	.align		4
.L_100:
        /*025c*/ 	.word	index@(sum_cols)
        /*0260*/ 	.word	0x00000000


	//----- nvinfo : EIATTR_MIN_STACK_SIZE
	.align		4
.L_101:
        /*0264*/ 	.byte	0x04, 0x12
        /*0266*/ 	.short	(.L_103 - .L_102)
	.align		4
.L_102:
        /*0268*/ 	.word	index@(sum_rows)
        /*026c*/ 	.word	0x00000000


	//----- nvinfo : EIATTR_MIN_STACK_SIZE
	.align		4
.L_103:
        /*0270*/ 	.byte	0x04, 0x12
        /*0272*/ 	.short	(.L_105 - .L_104)
	.align		4
.L_104:
        /*0274*/ 	.word	index@(transpose)
        /*0278*/ 	.word	0x00000000
.L_105:


//--------------------- .nv.compat                --------------------------
	.section	.nv.compat,"",@"SHT_CUDA_COMPAT_INFO"
	.align	4
        /*0000*/ 	.byte	0x02, 0x09, 0x00, 0x00, 0x02, 0x02, 0x01, 0x00, 0x02, 0x05, 0x05, 0x00, 0x03, 0x07, 0x01, 0x01
        /*0010*/ 	.byte	0x02, 0x03, 0x00, 0x00, 0x02, 0x06, 0x01, 0x00, 0x04, 0x0b, 0x08, 0x00, 0x01, 0x00, 0x00, 0x00
        /*0020*/ 	.byte	0x00, 0x00, 0x00, 0x00


//--------------------- .nv.info.argmax_rows      --------------------------
	.section	.nv.info.argmax_rows,"",@"SHT_CUDA_INFO"
	.sectionflags	@""
	.align	4


	//----- nvinfo : EIATTR_CUDA_API_VERSION
	.align		4
        /*0000*/ 	.byte	0x04, 0x37
        /*0002*/ 	.short	(.L_107 - .L_106)
.L_106:
        /*0004*/ 	.word	0x00000082


	//----- nvinfo : EIATTR_KPARAM_INFO
	.align		4
.L_107:
        /*0008*/ 	.byte	0x04, 0x17
        /*000a*/ 	.short	(.L_109 - .L_108)
.L_108:
        /*000c*/ 	.word	0x00000000
        /*0010*/ 	.short	0x0003
        /*0012*/ 	.short	0x0014
        /*0014*/ 	.byte	0x00, 0xf0, 0x11, 0x00


	//----- nvinfo : EIATTR_KPARAM_INFO
	.align		4
.L_109:
        /*0018*/ 	.byte	0x04, 0x17
        /*001a*/ 	.short	(.L_111 - .L_110)
.L_110:
        /*001c*/ 	.word	0x00000000
        /*0020*/ 	.short	0x0002
        /*0022*/ 	.short	0x0010
        /*0024*/ 	.byte	0x00, 0xf0, 0x11, 0x00


	//----- nvinfo : EIATTR_KPARAM_INFO
	.align		4
.L_111:
        /*0028*/ 	.byte	0x04, 0x17
        /*002a*/ 	.short	(.L_113 - .L_112)
.L_112:
        /*002c*/ 	.word	0x00000000
        /*0030*/ 	.short	0x0001
        /*0032*/ 	.short	0x0008
        /*0034*/ 	.byte	0x00, 0xf5, 0x21, 0x00


	//----- nvinfo : EIATTR_KPARAM_INFO
	.align		4
.L_113:
        /*0038*/ 	.byte	0x04, 0x17
        /*003a*/ 	.short	(.L_115 - .L_114)
.L_114:
        /*003c*/ 	.word	0x00000000
        /*0040*/ 	.short	0x0000
        /*0042*/ 	.short	0x0000
        /*0044*/ 	.byte	0x00, 0xf5, 0x21, 0x00


	//----- nvinfo : EIATTR_SPARSE_MMA_MASK
	.align		4
.L_115:
        /*0048*/ 	.byte	0x03, 0x50
        /*004a*/ 	.short	0x0000


	//----- nvinfo : EIATTR_MAXREG_COUNT
	.align		4
        /*004c*/ 	.byte	0x03, 0x1b
        /*004e*/ 	.short	0x00ff


	//----- nvinfo : EIATTR_MERCURY_ISA_VERSION
	.align		4
        /*0050*/ 	.byte	0x03, 0x5f
        /*0052*/ 	.short	0x0101


	//----- nvinfo : EIATTR_VRC_CTA_INIT_COUNT
	.align		4
        /*0054*/ 	.byte	0x02, 0x4a
	.zero		1
	.zero		1


	//----- nvinfo : EIATTR_EXIT_INSTR_OFFSETS
	.align		4
        /*0058*/ 	.byte	0x04, 0x1c
        /*005a*/ 	.short	(.L_117 - .L_116)


	//   ....[0]....
.L_116:
        /*005c*/ 	.word	0x00000070


	//   ....[1]....
        /*0060*/ 	.word	0x00000d60


	//----- nvinfo : EIATTR_CBANK_PARAM_SIZE
	.align		4
.L_117:
        /*0064*/ 	.byte	0x03, 0x19
        /*0066*/ 	.short	0x0018


	//----- nvinfo : EIATTR_PARAM_CBANK
	.align		4
        /*0068*/ 	.byte	0x04, 0x0a
        /*006a*/ 	.short	(.L_119 - .L_118)
	.align		4
.L_118:
        /*006c*/ 	.word	index@(.nv.constant0.argmax_rows)
        /*0070*/ 	.short	0x0380
        /*0072*/ 	.short	0x0018


	//----- nvinfo : EIATTR_SW_WAR
	.align		4
.L_119:
        /*0074*/ 	.byte	0x04, 0x36
        /*0076*/ 	.short	(.L_121 - .L_120)
.L_120:
        /*0078*/ 	.word	0x00000008
.L_121:


//--------------------- .nv.info.max_rows         --------------------------
	.section	.nv.info.max_rows,"",@"SHT_CUDA_INFO"
	.sectionflags	@""
	.align	4


	//----- nvinfo : EIATTR_CUDA_API_VERSION
	.align		4
        /*0000*/ 	.byte	0x04, 0x37
        /*0002*/ 	.short	(.L_123 - .L_122)
.L_122:
        /*0004*/ 	.word	0x00000082


	//----- nvinfo : EIATTR_KPARAM_INFO
	.align		4
.L_123:
        /*0008*/ 	.byte	0x04, 0x17
        /*000a*/ 	.short	(.L_125 - .L_124)
.L_124:
        /*000c*/ 	.word	0x00000000
        /*0010*/ 	.short	0x0003
        /*0012*/ 	.short	0x0014
        /*0014*/ 	.byte	0x00, 0xf0, 0x11, 0x00


	//----- nvinfo : EIATTR_KPARAM_INFO
	.align		4
.L_125:
        /*0018*/ 	.byte	0x04, 0x17
        /*001a*/ 	.short	(.L_127 - .L_126)
.L_126:
        /*001c*/ 	.word	0x00000000
        /*0020*/ 	.short	0x0002
        /*0022*/ 	.short	0x0010
        /*0024*/ 	.byte	0x00, 0xf0, 0x11, 0x00


	//----- nvinfo : EIATTR_KPARAM_INFO
	.align		4
.L_127:
        /*0028*/ 	.byte	0x04, 0x17
        /*002a*/ 	.short	(.L_129 - .L_128)
.L_128:
        /*002c*/ 	.word	0x00000000
        /*0030*/ 	.short	0x0001
        /*0032*/ 	.short	0x0008
        /*0034*/ 	.byte	0x00, 0xf5, 0x21, 0x00


	//----- nvinfo : EIATTR_KPARAM_INFO
	.align		4
.L_129:
        /*0038*/ 	.byte	0x04, 0x17
        /*003a*/ 	.short	(.L_131 - .L_130)
.L_130:
        /*003c*/ 	.word	0x00000000
        /*0040*/ 	.short	0x0000
        /*0042*/ 	.short	0x0000
        /*0044*/ 	.byte	0x00, 0xf5, 0x21, 0x00


	//----- nvinfo : EIATTR_SPARSE_MMA_MASK
	.align		4
.L_131:
        /*0048*/ 	.byte	0x03, 0x50
        /*004a*/ 	.short	0x0000


	//----- nvinfo : EIATTR_MAXREG_COUNT
	.align		4
        /*004c*/ 	.byte	0x03, 0x1b
        /*004e*/ 	.short	0x00ff


	//----- nvinfo : EIATTR_MERCURY_ISA_VERSION
	.align		4
        /*0050*/ 	.byte	0x03, 0x5f
        /*0052*/ 	.short	0x0101


	//----- nvinfo : EIATTR_VRC_CTA_INIT_COUNT
	.align		4
        /*0054*/ 	.byte	0x02, 0x4a
	.zero		1
	.zero		1


	//----- nvinfo : EIATTR_EXIT_INSTR_OFFSETS
	.align		4
        /*0058*/ 	.byte	0x04, 0x1c
        /*005a*/ 	.short	(.L_133 - .L_132)


	//   ....[0]....
.L_132:
        /*005c*/ 	.word	0x00000070


	//   ....[1]....
        /*0060*/ 	.word	0x00001290


	//----- nvinfo : EIATTR_CBANK_PARAM_SIZE
	.align		4
.L_133:
        /*0064*/ 	.byte	0x03, 0x19
        /*0066*/ 	.short	0x0018


	//----- nvinfo : EIATTR_PARAM_CBANK
	.align		4
        /*0068*/ 	.byte	0x04, 0x0a
        /*006a*/ 	.short	(.L_135 - .L_134)
	.align		4
.L_134:
        /*006c*/ 	.word	index@(.nv.constant0.max_rows)
        /*0070*/ 	.short	0x0380
        /*0072*/ 	.short	0x0018


	//----- nvinfo : EIATTR_SW_WAR
	.align		4
.L_135:
        /*0074*/ 	.byte	0x04, 0x36
        /*0076*/ 	.short	(.L_137 - .L_136)
.L_136:
        /*0078*/ 	.word	0x00000008
.L_137:


//--------------------- .nv.info.copy             --------------------------
	.section	.nv.info.copy,"",@"SHT_CUDA_INFO"
	.sectionflags	@""
	.align	4


	//----- nvinfo : EIATTR_CUDA_API_VERSION
	.align		4
        /*0000*/ 	.byte	0x04, 0x37
        /*0002*/ 	.short	(.L_139 - .L_138)
.L_138:
        /*0004*/ 	.word	0x00000082


	//----- nvinfo : EIATTR_KPARAM_INFO
	.align		4
.L_139:
        /*0008*/ 	.byte	0x04, 0x17
        /*000a*/ 	.short	(.L_141 - .L_140)
.L_140:
        /*000c*/ 	.word	0x00000000
        /*0010*/ 	.short	0x0002
        /*0012*/ 	.short	0x0010
        /*0014*/ 	.byte	0x00, 0xf0, 0x11, 0x00


	//----- nvinfo : EIATTR_KPARAM_INFO
	.align		4
.L_141:
        /*0018*/ 	.byte	0x04, 0x17
        /*001a*/ 	.short	(.L_143 - .L_142)
.L_142:
        /*001c*/ 	.word	0x00000000
        /*0020*/ 	.short	0x0001
        /*0022*/ 	.short	0x0008
        /*0024*/ 	.byte	0x00, 0xf5, 0x21, 0x00


	//----- nvinfo : EIATTR_KPARAM_INFO
	.align		4
.L_143:
        /*0028*/ 	.byte	0x04, 0x17
        /*002a*/ 	.short	(.L_145 - .L_144)
.L_144:
        /*002c*/ 	.word	0x00000000
        /*0030*/ 	.short	0x0000
        /*0032*/ 	.short	0x0000
        /*0034*/ 	.byte	0x00, 0xf5, 0x21, 0x00


	//----- nvinfo : EIATTR_SPARSE_MMA_MASK
	.align		4
.L_145:
        /*0038*/ 	.byte	0x03, 0x50
        /*003a*/ 	.short	0x0000


	//----- nvinfo : EIATTR_MAXREG_COUNT
	.align		4
        /*003c*/ 	.byte	0x03, 0x1b
        /*003e*/ 	.short	0x00ff


	//----- nvinfo : EIATTR_MERCURY_ISA_VERSION
	.align		4
        /*0040*/ 	.byte	0x03, 0x5f
        /*0042*/ 	.short	0x0101


	//----- nvinfo : EIATTR_VRC_CTA_INIT_COUNT
	.align		4
        /*0044*/ 	.byte	0x02, 0x4a
	.zero		1
	.zero		1


	//----- nvinfo : EIATTR_EXIT_INSTR_OFFSETS
	.align		4
        /*0048*/ 	.byte	0x04, 0x1c
        /*004a*/ 	.short	(.L_147 - .L_146)


	//   ....[0]....
.L_146:
        /*004c*/ 	.word	0x00000070


	//   ....[1]....
        /*0050*/ 	.word	0x000000f0


	//----- nvinfo : EIATTR_CBANK_PARAM_SIZE
	.align		4
.L_147:
        /*0054*/ 	.byte	0x03, 0x19
        /*0056*/ 	.short	0x0014


	//----- nvinfo : EIATTR_PARAM_CBANK
	.align		4
        /*0058*/ 	.byte	0x04, 0x0a
        /*005a*/ 	.short	(.L_149 - .L_148)
	.align		4
.L_148:
        /*005c*/ 	.word	index@(.nv.constant0.copy)
        /*0060*/ 	.short	0x0380
        /*0062*/ 	.short	0x0014


	//----- nvinfo : EIATTR_SW_WAR
	.align		4
.L_149:
        /*0064*/ 	.byte	0x04, 0x36
        /*0066*/ 	.short	(.L_151 - .L_150)
.L_150:
        /*0068*/ 	.word	0x00000008
.L_151:


//--------------------- .nv.info.fill             --------------------------
	.section	.nv.info.fill,"",@"SHT_CUDA_INFO"
	.sectionflags	@""
	.align	4


	//----- nvinfo : EIATTR_CUDA_API_VERSION
	.align		4
        /*0000*/ 	.byte	0x04, 0x37
        /*0002*/ 	.short	(.L_153 - .L_152)
.L_152:
        /*0004*/ 	.word	0x00000082


	//----- nvinfo : EIATTR_KPARAM_INFO
	.align		4
.L_153:
        /*0008*/ 	.byte	0x04, 0x17
        /*000a*/ 	.short	(.L_155 - .L_154)
.L_154:
        /*000c*/ 	.word	0x00000000
        /*0010*/ 	.short	0x0002
        /*0012*/ 	.short	0x0010
        /*0014*/ 	.byte	0x00, 0xf0, 0x11, 0x00


	//----- nvinfo : EIATTR_KPARAM_INFO
	.align		4
.L_155:
        /*0018*/ 	.byte	0x04, 0x17
        /*001a*/ 	.short	(.L_157 - .L_156)
.L_156:
        /*001c*/ 	.word	0x00000000
        /*0020*/ 	.short	0x0001
        /*0022*/ 	.short	0x0008
        /*0024*/ 	.byte	0x00, 0xf0, 0x21, 0x00


	//----- nvinfo : EIATTR_KPARAM_INFO
	.align		4
.L_157:
        /*0028*/ 	.byte	0x04, 0x17
        /*002a*/ 	.short	(.L_159 - .L_158)
.L_158:
        /*002c*/ 	.word	0x00000000
        /*0030*/ 	.short	0x0000
        /*0032*/ 	.short	0x0000
        /*0034*/ 	.byte	0x00, 0xf5, 0x21, 0x00


	//----- nvinfo : EIATTR_SPARSE_MMA_MASK
	.align		4
.L_159:
        /*0038*/ 	.byte	0x03, 0x50
        /*003a*/ 	.short	0x0000


	//----- nvinfo : EIATTR_MAXREG_COUNT
	.align		4
        /*003c*/ 	.byte	0x03, 0x1b
        /*003e*/ 	.short	0x00ff


	//----- nvinfo : EIATTR_MERCURY_ISA_VERSION
	.align		4
        /*0040*/ 	.byte	0x03, 0x5f
        /*0042*/ 	.short	0x0101


	//----- nvinfo : EIATTR_VRC_CTA_INIT_COUNT
	.align		4
        /*0044*/ 	.byte	0x02, 0x4a
	.zero		1
	.zero		1


	//----- nvinfo : EIATTR_EXIT_INSTR_OFFSETS
	.align		4
        /*0048*/ 	.byte	0x04, 0x1c
        /*004a*/ 	.short	(.L_161 - .L_160)


	//   ....[0]....
.L_160:
        /*004c*/ 	.word	0x00000070


	//   ....[1]....
        /*0050*/ 	.word	0x000000d0


	//----- nvinfo : EIATTR_CBANK_PARAM_SIZE
	.align		4
.L_161:
        /*0054*/ 	.byte	0x03, 0x19
        /*0056*/ 	.short	0x0014


	//----- nvinfo : EIATTR_PARAM_CBANK
	.align		4
        /*0058*/ 	.byte	0x04, 0x0a
        /*005a*/ 	.short	(.L_163 - .L_162)
	.align		4
.L_162:
        /*005c*/ 	.word	index@(.nv.constant0.fill)
        /*0060*/ 	.short	0x0380
        /*0062*/ 	.short	0x0014


	//----- nvinfo : EIATTR_SW_WAR
	.align		4
.L_163:
        /*0064*/ 	.byte	0x04, 0x36
        /*0066*/ 	.short	(.L_165 - .L_164)
.L_164:
        /*0068*/ 	.word	0x00000008
.L_165:


//--------------------- .nv.info.mul_broadcast    --------------------------
	.section	.nv.info.mul_broadcast,"",@"SHT_CUDA_INFO"
	.sectionflags	@""
	.align	4


	//----- nvinfo : EIATTR_CUDA_API_VERSION
	.align		4
        /*0000*/ 	.byte	0x04, 0x37
        /*0002*/ 	.short	(.L_167 - .L_166)
.L_166:
        /*0004*/ 	.word	0x00000082


	//----- nvinfo : EIATTR_KPARAM_INFO
	.align		4
.L_167:
        /*0008*/ 	.byte	0x04, 0x17
        /*000a*/ 	.short	(.L_169 - .L_168)
.L_168:
        /*000c*/ 	.word	0x00000000
        /*0010*/ 	.short	0x0005
        /*0012*/ 	.short	0x0020
        /*0014*/ 	.byte	0x00, 0xf0, 0x11, 0x00


	//----- nvinfo : EIATTR_KPARAM_INFO
	.align		4
.L_169:
        /*0018*/ 	.byte	0x04, 0x17
        /*001a*/ 	.short	(.L_171 - .L_170)
.L_170:
        /*001c*/ 	.word	0x00000000
        /*0020*/ 	.short	0x0004
        /*0022*/ 	.short	0x001c
        /*0024*/ 	.byte	0x00, 0xf0, 0x11, 0x00


	//----- nvinfo : EIATTR_KPARAM_INFO
	.align		4
.L_171:
        /*0028*/ 	.byte	0x04, 0x17
        /*002a*/ 	.short	(.L_173 - .L_172)
.L_172:
        /*002c*/ 	.word	0x00000000
        /*0030*/ 	.short	0x0003
        /*0032*/ 	.short	0x0018
        /*0034*/ 	.byte	0x00, 0xf0, 0x11, 0x00


	//----- nvinfo : EIATTR_KPARAM_INFO
	.align		4
.L_173:
        /*0038*/ 	.byte	0x04, 0x17
        /*003a*/ 	.short	(.L_175 - .L_174)
.L_174:
        /*003c*/ 	.word	0x00000000
        /*0040*/ 	.short	0x0002
        /*0042*/ 	.short	0x0010
        /*0044*/ 	.byte	0x00, 0xf5, 0x21, 0x00


	//----- nvinfo : EIATTR_KPARAM_INFO
	.align		4
.L_175:
        /*0048*/ 	.byte	0x04, 0x17
        /*004a*/ 	.short	(.L_177 - .L_176)
.L_176:
        /*004c*/ 	.word	0x00000000
        /*0050*/ 	.short	0x0001
        /*0052*/ 	.short	0x0008
        /*0054*/ 	.byte	0x00, 0xf5, 0x21, 0x00


	//----- nvinfo : EIATTR_KPARAM_INFO
	.align		4
.L_177:
        /*0058*/ 	.byte	0x04, 0x17
        /*005a*/ 	.short	(.L_179 - .L_178)
.L_178:
        /*005c*/ 	.word	0x00000000
        /*0060*/ 	.short	0x0000
        /*0062*/ 	.short	0x0000
        /*0064*/ 	.byte	0x00, 0xf5, 0x21, 0x00


	//----- nvinfo : EIATTR_SPARSE_MMA_MASK
	.align		4
.L_179:
        /*0068*/ 	.byte	0x03, 0x50
        /*006a*/ 	.short	0x0000


	//----- nvinfo : EIATTR_MAXREG_COUNT
	.align		4
        /*006c*/ 	.byte	0x03, 0x1b
        /*006e*/ 	.short	0x00ff


	//----- nvinfo : EIATTR_MERCURY_ISA_VERSION
	.align		4
        /*0070*/ 	.byte	0x03, 0x5f
        /*0072*/ 	.short	0x0101


	//----- nvinfo : EIATTR_VRC_CTA_INIT_COUNT
	.align		4
        /*0074*/ 	.byte	0x02, 0x4a
	.zero		1
	.zero		1


	//----- nvinfo : EIATTR_EXIT_INSTR_OFFSETS
	.align		4
        /*0078*/ 	.byte	0x04, 0x1c
        /*007a*/ 	.short	(.L_181 - .L_180)


	//   ....[0]....
.L_180:
        /*007c*/ 	.word	0x00000080


	//   ....[1]....
        /*0080*/ 	.word	0x000002c0


	//----- nvinfo : EIATTR_CBANK_PARAM_SIZE
	.align		4
.L_181:
        /*0084*/ 	.byte	0x03, 0x19
        /*0086*/ 	.short	0x0024


	//----- nvinfo : EIATTR_PARAM_CBANK
	.align		4
        /*0088*/ 	.byte	0x04, 0x0a
        /*008a*/ 	.short	(.L_183 - .L_182)
	.align		4
.L_182:
        /*008c*/ 	.word	index@(.nv.constant0.mul_broadcast)
        /*0090*/ 	.short	0x0380
        /*0092*/ 	.short	0x0024


	//----- nvinfo : EIATTR_SW_WAR
	.align		4
.L_183:
        /*0094*/ 	.byte	0x04, 0x36
        /*0096*/ 	.short	(.L_185 - .L_184)
.L_184:
        /*0098*/ 	.word	0x00000008
.L_185:


//--------------------- .nv.info.generate_dropout_mask --------------------------
	.section	.nv.info.generate_dropout_mask,"",@"SHT_CUDA_INFO"
	.sectionflags	@""
	.align	4


	//----- nvinfo : EIATTR_CUDA_API_VERSION
	.align		4
        /*0000*/ 	.byte	0x04, 0x37
        /*0002*/ 	.short	(.L_187 - .L_186)
.L_186:
        /*0004*/ 	.word	0x00000082


	//----- nvinfo : EIATTR_KPARAM_INFO
	.align		4
.L_187:
        /*0008*/ 	.byte	0x04, 0x17
        /*000a*/ 	.short	(.L_189 - .L_188)
.L_188:
        /*000c*/ 	.word	0x00000000
        /*0010*/ 	.short	0x0003
        /*0012*/ 	.short	0x0018
        /*0014*/ 	.byte	0x00, 0xf0, 0x11, 0x00


	//----- nvinfo : EIATTR_KPARAM_INFO
	.align		4
.L_189:
        /*0018*/ 	.byte	0x04, 0x17
        /*001a*/ 	.short	(.L_191 - .L_190)
.L_190:
        /*001c*/ 	.word	0x00000000
        /*0020*/ 	.short	0x0002
        /*0022*/ 	.short	0x0010
        /*0024*/ 	.byte	0x00, 0xf0, 0x21, 0x00


	//----- nvinfo : EIATTR_KPARAM_INFO
	.align		4
.L_191:
        /*0028*/ 	.byte	0x04, 0x17
        /*002a*/ 	.short	(.L_193 - .L_192)
.L_192:
        /*002c*/ 	.word	0x00000000
        /*0030*/ 	.short	0x0001
        /*0032*/ 	.short	0x0008
        /*0034*/ 	.byte	0x00, 0xf0, 0x21, 0x00


	//----- nvinfo : EIATTR_KPARAM_INFO
	.align		4
.L_193:
        /*0038*/ 	.byte	0x04, 0x17
        /*003a*/ 	.short	(.L_195 - .L_194)
.L_194:
        /*003c*/ 	.word	0x00000000
        /*0040*/ 	.short	0x0000
        /*0042*/ 	.short	0x0000
        /*0044*/ 	.byte	0x00, 0xf5, 0x21, 0x00


	//----- nvinfo : EIATTR_SPARSE_MMA_MASK
	.align		4
.L_195:
        /*0048*/ 	.byte	0x03, 0x50
        /*004a*/ 	.short	0x0000


	//----- nvinfo : EIATTR_MAXREG_COUNT
	.align		4
        /*004c*/ 	.byte	0x03, 0x1b
        /*004e*/ 	.short	0x00ff


	//----- nvinfo : EIATTR_MERCURY_ISA_VERSION
	.align		4
        /*0050*/ 	.byte	0x03, 0x5f
        /*0052*/ 	.short	0x0101


	//----- nvinfo : EIATTR_VRC_CTA_INIT_COUNT
	.align		4
        /*0054*/ 	.byte	0x02, 0x4a
	.zero		1
	.zero		1


	//----- nvinfo : EIATTR_EXIT_INSTR_OFFSETS
	.align		4
        /*0058*/ 	.byte	0x04, 0x1c
        /*005a*/ 	.short	(.L_197 - .L_196)


	//   ....[0]....
.L_196:
        /*005c*/ 	.word	0x00000070


	//   ....[1]....
        /*0060*/ 	.word	0x000002f0


	//----- nvinfo : EIATTR_CRS_STACK_SIZE
	.align		4
.L_197:
        /*0064*/ 	.byte	0x04, 0x1e
        /*0066*/ 	.short	(.L_199 - .L_198)
.L_198:
        /*0068*/ 	.word	0x00000000


	//----- nvinfo : EIATTR_CBANK_PARAM_SIZE
	.align		4
.L_199:
        /*006c*/ 	.byte	0x03, 0x19
        /*006e*/ 	.short	0x001c


	//----- nvinfo : EIATTR_PARAM_CBANK
	.align		4
        /*0070*/ 	.byte	0x04, 0x0a
        /*0072*/ 	.short	(.L_201 - .L_200)
	.align		4
.L_200:
        /*0074*/ 	.word	index@(.nv.constant0.generate_dropout_mask)
        /*0078*/ 	.short	0x0380
        /*007a*/ 	.short	0x001c


	//----- nvinfo : EIATTR_SW_WAR
	.align		4
.L_201:
        /*007c*/ 	.byte	0x04, 0x36
        /*007e*/ 	.short	(.L_203 - .L_202)
.L_202:
        /*0080*/ 	.word	0x00000008
.L_203:


//--------------------- .nv.info.dropout          --------------------------
	.section	.nv.info.dropout,"",@"SHT_CUDA_INFO"
	.sectionflags	@""
	.align	4


	//----- nvinfo : EIATTR_CUDA_API_VERSION
	.align		4
        /*0000*/ 	.byte	0x04, 0x37
        /*0002*/ 	.short	(.L_205 - .L_204)
.L_204:
        /*0004*/ 	.word	0x00000082


	//----- nvinfo : EIATTR_KPARAM_INFO
	.align		4
.L_205:
        /*0008*/ 	.byte	0x04, 0x17
        /*000a*/ 	.short	(.L_207 - .L_206)
.L_206:
        /*000c*/ 	.word	0x00000000
        /*0010*/ 	.short	0x0004
        /*0012*/ 	.short	0x0020
        /*0014*/ 	.byte	0x00, 0xf0, 0x11, 0x00


	//----- nvinfo : EIATTR_KPARAM_INFO
	.align		4
.L_207:
        /*0018*/ 	.byte	0x04, 0x17
        /*001a*/ 	.short	(.L_209 - .L_208)
.L_208:
        /*001c*/ 	.word	0x00000000
        /*0020*/ 	.short	0x0003
        /*0022*/ 	.short	0x0018
        /*0024*/ 	.byte	0x00, 0xf5, 0x21, 0x00


	//----- nvinfo : EIATTR_KPARAM_INFO
	.align		4
.L_209:
        /*0028*/ 	.byte	0x04, 0x17
        /*002a*/ 	.short	(.L_211 - .L_210)
.L_210:
        /*002c*/ 	.word	0x00000000
        /*0030*/ 	.short	0x0002
        /*0032*/ 	.short	0x0010
        /*0034*/ 	.byte	0x00, 0xf0, 0x21, 0x00


	//----- nvinfo : EIATTR_KPARAM_INFO
	.align		4
.L_211:
        /*0038*/ 	.byte	0x04, 0x17
        /*003a*/ 	.short	(.L_213 - .L_212)
.L_212:
        /*003c*/ 	.word	0x00000000
        /*0040*/ 	.short	0x0001
        /*0042*/ 	.short	0x0008
        /*0044*/ 	.byte	0x00, 0xf5, 0x21, 0x00


	//----- nvinfo : EIATTR_KPARAM_INFO
	.align		4
.L_213:
        /*0048*/ 	.byte	0x04, 0x17
        /*004a*/ 	.short	(.L_215 - .L_214)
.L_214:
        /*004c*/ 	.word	0x00000000
        /*0050*/ 	.short	0x0000
        /*0052*/ 	.short	0x0000
        /*0054*/ 	.byte	0x00, 0xf5, 0x21, 0x00


	//----- nvinfo : EIATTR_SPARSE_MMA_MASK
	.align		4
.L_215:
        /*0058*/ 	.byte	0x03, 0x50
        /*005a*/ 	.short	0x0000


	//----- nvinfo : EIATTR_MAXREG_COUNT
	.align		4
        /*005c*/ 	.byte	0x03, 0x1b
        /*005e*/ 	.short	0x00ff


	//----- nvinfo : EIATTR_MERCURY_ISA_VERSION
	.align		4
        /*0060*/ 	.byte	0x03, 0x5f
        /*0062*/ 	.short	0x0101


	//----- nvinfo : EIATTR_VRC_CTA_INIT_COUNT
	.align		4
        /*0064*/ 	.byte	0x02, 0x4a
	.zero		1
	.zero		1


	//----- nvinfo : EIATTR_EXIT_INSTR_OFFSETS
	.align		4
        /*0068*/ 	.byte	0x04, 0x1c
        /*006a*/ 	.short	(.L_217 - .L_216)


	//   ....[0]....
.L_216:
        /*006c*/ 	.word	0x00000070


	//   ....[1]....
        /*0070*/ 	.word	0x00000150


	//----- nvinfo : EIATTR_CBANK_PARAM_SIZE
	.align		4
.L_217:
        /*0074*/ 	.byte	0x03, 0x19
        /*0076*/ 	.short	0x0024


	//----- nvinfo : EIATTR_PARAM_CBANK
	.align		4
        /*0078*/ 	.byte	0x04, 0x0a
        /*007a*/ 	.short	(.L_219 - .L_218)
	.align		4
.L_218:
        /*007c*/ 	.word	index@(.nv.constant0.dropout)
        /*0080*/ 	.short	0x0380
        /*0082*/ 	.short	0x0024


	//----- nvinfo : EIATTR_SW_WAR
	.align		4
.L_219:
        /*0084*/ 	.byte	0x04, 0x36
        /*0086*/ 	.short	(.L_221 - .L_220)
.L_220:
        /*0088*/ 	.word	0x00000008
.L_221:


//--------------------- .nv.info.scale_shift      --------------------------
	.section	.nv.info.scale_shift,"",@"SHT_CUDA_INFO"
	.sectionflags	@""
	.align	4


	//----- nvinfo : EIATTR_CUDA_API_VERSION
	.align		4
        /*0000*/ 	.byte	0x04, 0x37
        /*0002*/ 	.short	(.L_223 - .L_222)
.L_222:
        /*0004*/ 	.word	0x00000082


	//----- nvinfo : EIATTR_KPARAM_INFO
	.align		4
.L_223:
        /*0008*/ 	.byte	0x04, 0x17
        /*000a*/ 	.short	(.L_225 - .L_224)
.L_224:
        /*000c*/ 	.word	0x00000000
        /*0010*/ 	.short	0x0005
        /*0012*/ 	.short	0x0024
        /*0014*/ 	.byte	0x00, 0xf0, 0x11, 0x00


	//----- nvinfo : EIATTR_KPARAM_INFO
	.align		4
.L_225:
        /*0018*/ 	.byte	0x04, 0x17
        /*001a*/ 	.short	(.L_227 - .L_226)
.L_226:
        /*001c*/ 	.word	0x00000000
        /*0020*/ 	.short	0x0004
        /*0022*/ 	.short	0x0020
        /*0024*/ 	.byte	0x00, 0xf0, 0x11, 0x00


	//----- nvinfo : EIATTR_KPARAM_INFO
	.align		4
.L_227:
        /*0028*/ 	.byte	0x04, 0x17
        /*002a*/ 	.short	(.L_229 - .L_228)
.L_228:
        /*002c*/ 	.word	0x00000000
        /*0030*/ 	.short	0x0003
        /*0032*/ 	.short	0x0018
        /*0034*/ 	.byte	0x00, 0xf5, 0x21, 0x00


	//----- nvinfo : EIATTR_KPARAM_INFO
	.align		4
.L_229:
        /*0038*/ 	.byte	0x04, 0x17
        /*003a*/ 	.short	(.L_231 - .L_230)
.L_230:
        /*003c*/ 	.word	0x00000000
        /*0040*/ 	.short	0x0002
        /*0042*/ 	.short	0x0010
        /*0044*/ 	.byte	0x00, 0xf5, 0x21, 0x00


	//----- nvinfo : EIATTR_KPARAM_INFO
	.align		4
.L_231:
        /*0048*/ 	.byte	0x04, 0x17
        /*004a*/ 	.short	(.L_233 - .L_232)
.L_232:
        /*004c*/ 	.word	0x00000000
        /*0050*/ 	.short	0x0001
        /*0052*/ 	.short	0x0008
        /*0054*/ 	.byte	0x00, 0xf5, 0x21, 0x00


	//----- nvinfo : EIATTR_KPARAM_INFO
	.align		4
.L_233:
        /*0058*/ 	.byte	0x04, 0x17
        /*005a*/ 	.short	(.L_235 - .L_234)
.L_234:
        /*005c*/ 	.word	0x00000000
        /*0060*/ 	.short	0x0000
        /*0062*/ 	.short	0x0000
        /*0064*/ 	.byte	0x00, 0xf5, 0x21, 0x00


	//----- nvinfo : EIATTR_SPARSE_MMA_MASK
	.align		4
.L_235:
        /*0068*/ 	.byte	0x03, 0x50
        /*006a*/ 	.short	0x0000


	//----- nvinfo : EIATTR_MAXREG_COUNT
	.align		4
        /*006c*/ 	.byte	0x03, 0x1b
        /*006e*/ 	.short	0x00ff


	//----- nvinfo : EIATTR_MERCURY_ISA_VERSION
	.align		4
        /*0070*/ 	.byte	0x03, 0x5f
        /*0072*/ 	.short	0x0101


	//----- nvinfo : EIATTR_VRC_CTA_INIT_COUNT
	.align		4
        /*0074*/ 	.byte	0x02, 0x4a
	.zero		1
	.zero		1


	//----- nvinfo : EIATTR_EXIT_INSTR_OFFSETS
	.align		4
        /*0078*/ 	.byte	0x04, 0x1c
        /*007a*/ 	.short	(.L_237 - .L_236)


	//   ....[0]....
.L_236:
        /*007c*/ 	.word	0x00000080


	//   ....[1]....
        /*0080*/ 	.word	0x000002d0


	//----- nvinfo : EIATTR_CBANK_PARAM_SIZE
	.align		4
.L_237:
        /*0084*/ 	.byte	0x03, 0x19
        /*0086*/ 	.short	0x0028


	//----- nvinfo : EIATTR_PARAM_CBANK
	.align		4
        /*0088*/ 	.byte	0x04, 0x0a
        /*008a*/ 	.short	(.L_239 - .L_238)
	.align		4
.L_238:
        /*008c*/ 	.word	index@(.nv.constant0.scale_shift)
        /*0090*/ 	.short	0x0380
        /*0092*/ 	.short	0x0028


	//----- nvinfo : EIATTR_SW_WAR
	.align		4
.L_239:
        /*0094*/ 	.byte	0x04, 0x36
        /*0096*/ 	.short	(.L_241 - .L_240)
.L_240:
        /*0098*/ 	.word	0x00000008
.L_241:


//--------------------- .nv.info.normalize_cols   --------------------------
	.section	.nv.info.normalize_cols,"",@"SHT_CUDA_INFO"
	.sectionflags	@""
	.align	4


	//----- nvinfo : EIATTR_CUDA_API_VERSION
	.align		4
        /*0000*/ 	.byte	0x04, 0x37
        /*0002*/ 	.short	(.L_243 - .L_242)
.L_242:
        /*0004*/ 	.word	0x00000082


	//----- nvinfo : EIATTR_KPARAM_INFO
	.align		4
.L_243:
        /*0008*/ 	.byte	0x04, 0x17
        /*000a*/ 	.short	(.L_245 - .L_244)
.L_244:
        /*000c*/ 	.word	0x00000000
        /*0010*/ 	.short	0x0006
        /*0012*/ 	.short	0x0028
        /*0014*/ 	.byte	0x00, 0xf0, 0x21, 0x00


	//----- nvinfo : EIATTR_KPARAM_INFO
	.align		4
.L_245:
        /*0018*/ 	.byte	0x04, 0x17
        /*001a*/ 	.short	(.L_247 - .L_246)
.L_246:
        /*001c*/ 	.word	0x00000000
        /*0020*/ 	.short	0x0005
        /*0022*/ 	.short	0x0024
        /*0024*/ 	.byte	0x00, 0xf0, 0x11, 0x00


	//----- nvinfo : EIATTR_KPARAM_INFO
	.align		4
.L_247:
        /*0028*/ 	.byte	0x04, 0x17
        /*002a*/ 	.short	(.L_249 - .L_248)
.L_248:
        /*002c*/ 	.word	0x00000000
        /*0030*/ 	.short	0x0004
        /*0032*/ 	.short	0x0020
        /*0034*/ 	.byte	0x00, 0xf0, 0x11, 0x00


	//----- nvinfo : EIATTR_KPARAM_INFO
	.align		4
.L_249:
        /*0038*/ 	.byte	0x04, 0x17
        /*003a*/ 	.short	(.L_251 - .L_250)
.L_250:
        /*003c*/ 	.word	0x00000000
        /*0040*/ 	.short	0x0003
        /*0042*/ 	.short	0x0018
        /*0044*/ 	.byte	0x00, 0xf5, 0x21, 0x00


	//----- nvinfo : EIATTR_KPARAM_INFO
	.align		4
.L_251:
        /*0048*/ 	.byte	0x04, 0x17
        /*004a*/ 	.short	(.L_253 - .L_252)
.L_252:
        /*004c*/ 	.word	0x00000000
        /*0050*/ 	.short	0x0002
        /*0052*/ 	.short	0x0010
        /*0054*/ 	.byte	0x00, 0xf5, 0x21, 0x00


	//----- nvinfo : EIATTR_KPARAM_INFO
	.align		4
.L_253:
        /*0058*/ 	.byte	0x04, 0x17
        /*005a*/ 	.short	(.L_255 - .L_254)
.L_254:
        /*005c*/ 	.word	0x00000000
        /*0060*/ 	.short	0x0001
        /*0062*/ 	.short	0x0008
        /*0064*/ 	.byte	0x00, 0xf5, 0x21, 0x00


	//----- nvinfo : EIATTR_KPARAM_INFO
	.align		4
.L_255:
        /*0068*/ 	.byte	0x04, 0x17
        /*006a*/ 	.short	(.L_257 - .L_256)
.L_256:
        /*006c*/ 	.word	0x00000000
        /*0070*/ 	.short	0x0000
        /*0072*/ 	.short	0x0000
        /*0074*/ 	.byte	0x00, 0xf5, 0x21, 0x00


	//----- nvinfo : EIATTR_SPARSE_MMA_MASK
	.align		4
.L_257:
        /*0078*/ 	.byte	0x03, 0x50
        /*007a*/ 	.short	0x0000


	//----- nvinfo : EIATTR_MAXREG_COUNT
	.align		4
        /*007c*/ 	.byte	0x03, 0x1b
        /*007e*/ 	.short	0x00ff


	//----- nvinfo : EIATTR_MERCURY_ISA_VERSION
	.align		4
        /*0080*/ 	.byte	0x03, 0x5f
        /*0082*/ 	.short	0x0101


	//----- nvinfo : EIATTR_VRC_CTA_INIT_COUNT
	.align		4
        /*0084*/ 	.byte	0x02, 0x4a
	.zero		1
	.zero		1


	//----- nvinfo : EIATTR_EXIT_INSTR_OFFSETS
	.align		4
        /*0088*/ 	.byte	0x04, 0x1c
        /*008a*/ 	.short	(.L_259 - .L_258)


	//   ....[0]....
.L_258:
        /*008c*/ 	.word	0x00000080


	//   ....[1]....
        /*0090*/ 	.word	0x00000410


	//----- nvinfo : EIATTR_CRS_STACK_SIZE
	.align		4
.L_259:
        /*0094*/ 	.byte	0x04, 0x1e
        /*0096*/ 	.short	(.L_261 - .L_260)
.L_260:
        /*0098*/ 	.word	0x00000000


	//----- nvinfo : EIATTR_CBANK_PARAM_SIZE
	.align		4
.L_261:
        /*009c*/ 	.byte	0x03, 0x19
        /*009e*/ 	.short	0x0030


	//----- nvinfo : EIATTR_PARAM_CBANK
	.align		4
        /*00a0*/ 	.byte	0x04, 0x0a
        /*00a2*/ 	.short	(.L_263 - .L_262)
	.align		4
.L_262:
        /*00a4*/ 	.word	index@(.nv.constant0.normalize_cols)
        /*00a8*/ 	.short	0x0380
        /*00aa*/ 	.short	0x0030


	//----- nvinfo : EIATTR_SW_WAR
	.align		4
.L_263:
        /*00ac*/ 	.byte	0x04, 0x36
        /*00ae*/ 	.short	(.L_265 - .L_264)
.L_264:
        /*00b0*/ 	.word	0x00000008
.L_265:


//--------------------- .nv.info.variance_cols    --------------------------
	.section	.nv.info.variance_cols,"",@"SHT_CUDA_INFO"
	.sectionflags	@""
	.align	4


	//----- nvinfo : EIATTR_CUDA_API_VERSION
	.align		4
        /*0000*/ 	.byte	0x04, 0x37
        /*0002*/ 	.short	(.L_267 - .L_266)
.L_266:
        /*0004*/ 	.word	0x00000082


	//----- nvinfo : EIATTR_KPARAM_INFO
	.align		4
.L_267:
        /*0008*/ 	.byte	0x04, 0x17
        /*000a*/ 	.short	(.L_269 - .L_268)
.L_268:
        /*000c*/ 	.word	0x00000000
        /*0010*/ 	.short	0x0004
        /*0012*/ 	.short	0x001c
        /*0014*/ 	.byte	0x00, 0xf0, 0x11, 0x00


	//----- nvinfo : EIATTR_KPARAM_INFO
	.align		4
.L_269:
        /*0018*/ 	.byte	0x04, 0x17
        /*001a*/ 	.short	(.L_271 - .L_270)
.L_270:
        /*001c*/ 	.word	0x00000000
        /*0020*/ 	.short	0x0003
        /*0022*/ 	.short	0x0018
        /*0024*/ 	.byte	0x00, 0xf0, 0x11, 0x00


	//----- nvinfo : EIATTR_KPARAM_INFO
	.align		4
.L_271:
        /*0028*/ 	.byte	0x04, 0x17
        /*002a*/ 	.short	(.L_273 - .L_272)
.L_272:
        /*002c*/ 	.word	0x00000000
        /*0030*/ 	.short	0x0002
        /*0032*/ 	.short	0x0010
        /*0034*/ 	.byte	0x00, 0xf5, 0x21, 0x00


	//----- nvinfo : EIATTR_KPARAM_INFO
	.align		4
.L_273:
        /*0038*/ 	.byte	0x04, 0x17
        /*003a*/ 	.short	(.L_275 - .L_274)
.L_274:
        /*003c*/ 	.word	0x00000000
        /*0040*/ 	.short	0x0001
        /*0042*/ 	.short	0x0008
        /*0044*/ 	.byte	0x00, 0xf5, 0x21, 0x00


	//----- nvinfo : EIATTR_KPARAM_INFO
	.align		4
.L_275:
        /*0048*/ 	.byte	0x04, 0x17
        /*004a*/ 	.short	(.L_277 - .L_276)
.L_276:
        /*004c*/ 	.word	0x00000000
        /*0050*/ 	.short	0x0000
        /*0052*/ 	.short	0x0000
        /*0054*/ 	.byte	0x00, 0xf5, 0x21, 0x00


	//----- nvinfo : EIATTR_SPARSE_MMA_MASK
	.align		4
.L_277:
        /*0058*/ 	.byte	0x03, 0x50
        /*005a*/ 	.short	0x0000


	//----- nvinfo : EIATTR_MAXREG_COUNT
	.align		4
        /*005c*/ 	.byte	0x03, 0x1b
        /*005e*/ 	.short	0x00ff


	//----- nvinfo : EIATTR_MERCURY_ISA_VERSION
	.align		4
        /*0060*/ 	.byte	0x03, 0x5f
        /*0062*/ 	.short	0x0101


	//----- nvinfo : EIATTR_VRC_CTA_INIT_COUNT
	.align		4
        /*0064*/ 	.byte	0x02, 0x4a
	.zero		1
	.zero		1


	//----- nvinfo : EIATTR_EXIT_INSTR_OFFSETS
	.align		4
        /*0068*/ 	.byte	0x04, 0x1c
        /*006a*/ 	.short	(.L_279 - .L_278)


	//   ....[0]....
.L_278:
        /*006c*/ 	.word	0x00000070


	//   ....[1]....
        /*0070*/ 	.word	0x00000c30


	//----- nvinfo : EIATTR_CRS_STACK_SIZE
	.align		4
.L_279:
        /*0074*/ 	.byte	0x04, 0x1e
        /*0076*/ 	.short	(.L_281 - .L_280)
.L_280:
        /*0078*/ 	.word	0x00000000


	//----- nvinfo : EIATTR_CBANK_PARAM_SIZE
	.align		4
.L_281:
        /*007c*/ 	.byte	0x03, 0x19
        /*007e*/ 	.short	0x0020


	//----- nvinfo : EIATTR_PARAM_CBANK
	.align		4
        /*0080*/ 	.byte	0x04, 0x0a
        /*0082*/ 	.short	(.L_283 - .L_282)
	.align		4
.L_282:
        /*0084*/ 	.word	index@(.nv.constant0.variance_cols)
        /*0088*/ 	.short	0x0380
        /*008a*/ 	.short	0x0020


	//----- nvinfo : EIATTR_SW_WAR
	.align		4
.L_283:
        /*008c*/ 	.byte	0x04, 0x36
        /*008e*/ 	.short	(.L_285 - .L_284)
.L_284:
        /*0090*/ 	.word	0x00000008
.L_285:


//--------------------- .nv.info.mean_cols        --------------------------
	.section	.nv.info.mean_cols,"",@"SHT_CUDA_INFO"
	.sectionflags	@""
	.align	4


	//----- nvinfo : EIATTR_CUDA_API_VERSION
	.align		4
        /*0000*/ 	.byte	0x04, 0x37
        /*0002*/ 	.short	(.L_287 - .L_286)
.L_286:
        /*0004*/ 	.word	0x00000082


	//----- nvinfo : EIATTR_KPARAM_INFO
	.align		4
.L_287:
        /*0008*/ 	.byte	0x04, 0x17
        /*000a*/ 	.short	(.L_289 - .L_288)
.L_288:
        /*000c*/ 	.word	0x00000000
        /*0010*/ 	.short	0x0003
        /*0012*/ 	.short	0x0014
        /*0014*/ 	.byte	0x00, 0xf0, 0x11, 0x00


	//----- nvinfo : EIATTR_KPARAM_INFO
	.align		4
.L_289:
        /*0018*/ 	.byte	0x04, 0x17
        /*001a*/ 	.short	(.L_291 - .L_290)
.L_290:
        /*001c*/ 	.word	0x00000000
        /*0020*/ 	.short	0x0002
        /*0022*/ 	.short	0x0010
        /*0024*/ 	.byte	0x00, 0xf0, 0x11, 0x00


	//----- nvinfo : EIATTR_KPARAM_INFO
	.align		4
.L_291:
        /*0028*/ 	.byte	0x04, 0x17
        /*002a*/ 	.short	(.L_293 - .L_292)
.L_292:
        /*002c*/ 	.word	0x00000000
        /*0030*/ 	.short	0x0001
        /*0032*/ 	.short	0x0008
        /*0034*/ 	.byte	0x00, 0xf5, 0x21, 0x00


	//----- nvinfo : EIATTR_KPARAM_INFO
	.align		4
.L_293:
        /*0038*/ 	.byte	0x04, 0x17
        /*003a*/ 	.short	(.L_295 - .L_294)
.L_294:
        /*003c*/ 	.word	0x00000000
        /*0040*/ 	.short	0x0000
        /*0042*/ 	.short	0x0000
        /*0044*/ 	.byte	0x00, 0xf5, 0x21, 0x00


	//----- nvinfo : EIATTR_SPARSE_MMA_MASK
	.align		4
.L_295:
        /*0048*/ 	.byte	0x03, 0x50
        /*004a*/ 	.short	0x0000


	//----- nvinfo : EIATTR_MAXREG_COUNT
	.align		4
        /*004c*/ 	.byte	0x03, 0x1b
        /*004e*/ 	.short	0x00ff


	//----- nvinfo : EIATTR_MERCURY_ISA_VERSION
	.align		4
        /*0050*/ 	.byte	0x03, 0x5f
        /*0052*/ 	.short	0x0101


	//----- nvinfo : EIATTR_VRC_CTA_INIT_COUNT
	.align		4
        /*0054*/ 	.byte	0x02, 0x4a
	.zero		1
	.zero		1


	//----- nvinfo : EIATTR_EXIT_INSTR_OFFSETS
	.align		4
        /*0058*/ 	.byte	0x04, 0x1c
        /*005a*/ 	.short	(.L_297 - .L_296)


	//   ....[0]....
.L_296:
        /*005c*/ 	.word	0x00000070


	//   ....[1]....
        /*0060*/ 	.word	0x00000a30


	//----- nvinfo : EIATTR_CRS_STACK_SIZE
	.align		4
.L_297:
        /*0064*/ 	.byte	0x04, 0x1e
        /*0066*/ 	.short	(.L_299 - .L_298)
.L_298:
        /*0068*/ 	.word	0x00000000


	//----- nvinfo : EIATTR_CBANK_PARAM_SIZE
	.align		4
.L_299:
        /*006c*/ 	.byte	0x03, 0x19
        /*006e*/ 	.short	0x0018


	//----- nvinfo : EIATTR_PARAM_CBANK
	.align		4
        /*0070*/ 	.byte	0x04, 0x0a
        /*0072*/ 	.short	(.L_301 - .L_300)
	.align		4
.L_300:
        /*0074*/ 	.word	index@(.nv.constant0.mean_cols)
        /*0078*/ 	.short	0x0380
        /*007a*/ 	.short	0x0018


	//----- nvinfo : EIATTR_SW_WAR
	.align		4
.L_301:
        /*007c*/ 	.byte	0x04, 0x36
        /*007e*/ 	.short	(.L_303 - .L_302)
.L_302:
        /*0080*/ 	.word	0x00000008
.L_303:


//--------------------- .nv.info.mean_rows        --------------------------
	.section	.nv.info.mean_rows,"",@"SHT_CUDA_INFO"
	.sectionflags	@""
	.align	4


	//----- nvinfo : EIATTR_CUDA_API_VERSION
	.align		4
        /*0000*/ 	.byte	0x04, 0x37
        /*0002*/ 	.short	(.L_305 - .L_304)
.L_304:
        /*0004*/ 	.word	0x00000082


	//----- nvinfo : EIATTR_KPARAM_INFO
	.align		4
.L_305:
        /*0008*/ 	.byte	0x04, 0x17
        /*000a*/ 	.short	(.L_307 - .L_306)
.L_306:
        /*000c*/ 	.word	0x00000000
        /*0010*/ 	.short	0x0003
        /*0012*/ 	.short	0x0014
        /*0014*/ 	.byte	0x00, 0xf0, 0x11, 0x00


	//----- nvinfo : EIATTR_KPARAM_INFO
	.align		4
.L_307:
        /*0018*/ 	.byte	0x04, 0x17
        /*001a*/ 	.short	(.L_309 - .L_308)
.L_308:
        /*001c*/ 	.word	0x00000000
        /*0020*/ 	.short	0x0002
        /*0022*/ 	.short	0x0010
        /*0024*/ 	.byte	0x00, 0xf0, 0x11, 0x00


	//----- nvinfo : EIATTR_KPARAM_INFO
	.align		4
.L_309:
        /*0028*/ 	.byte	0x04, 0x17
        /*002a*/ 	.short	(.L_311 - .L_310)
.L_310:
        /*002c*/ 	.word	0x00000000
        /*0030*/ 	.short	0x0001
        /*0032*/ 	.short	0x0008
        /*0034*/ 	.byte	0x00, 0xf5, 0x21, 0x00


	//----- nvinfo : EIATTR_KPARAM_INFO
	.align		4
.L_311:
        /*0038*/ 	.byte	0x04, 0x17
        /*003a*/ 	.short	(.L_313 - .L_312)
.L_312:
        /*003c*/ 	.word	0x00000000
        /*0040*/ 	.short	0x0000
        /*0042*/ 	.short	0x0000
        /*0044*/ 	.byte	0x00, 0xf5, 0x21, 0x00


	//----- nvinfo : EIATTR_SPARSE_MMA_MASK
	.align		4
.L_313:
        /*0048*/ 	.byte	0x03, 0x50
        /*004a*/ 	.short	0x0000


	//----- nvinfo : EIATTR_MAXREG_COUNT
	.align		4
        /*004c*/ 	.byte	0x03, 0x1b
        /*004e*/ 	.short	0x00ff


	//----- nvinfo : EIATTR_MERCURY_ISA_VERSION
	.align		4
        /*0050*/ 	.byte	0x03, 0x5f
        /*0052*/ 	.short	0x0101


	//----- nvinfo : EIATTR_VRC_CTA_INIT_COUNT
	.align		4
        /*0054*/ 	.byte	0x02, 0x4a
	.zero		1
	.zero		1


	//----- nvinfo : EIATTR_EXIT_INSTR_OFFSETS
	.align		4
        /*0058*/ 	.byte	0x04, 0x1c
        /*005a*/ 	.short	(.L_315 - .L_314)


	//   ....[0]....
.L_314:
        /*005c*/ 	.word	0x00000070


	//   ....[1]....
        /*0060*/ 	.word	0x000008f0


	//----- nvinfo : EIATTR_CRS_STACK_SIZE
	.align		4
.L_315:
        /*0064*/ 	.byte	0x04, 0x1e
        /*0066*/ 	.short	(.L_317 - .L_316)
.L_316:
        /*0068*/ 	.word	0x00000000


	//----- nvinfo : EIATTR_CBANK_PARAM_SIZE
	.align		4
.L_317:
        /*006c*/ 	.byte	0x03, 0x19
        /*006e*/ 	.short	0x0018


	//----- nvinfo : EIATTR_PARAM_CBANK
	.align		4
        /*0070*/ 	.byte	0x04, 0x0a
        /*0072*/ 	.short	(.L_319 - .L_318)
	.align		4
.L_318:
        /*0074*/ 	.word	index@(.nv.constant0.mean_rows)
        /*0078*/ 	.short	0x0380
        /*007a*/ 	.short	0x0018


	//----- nvinfo : EIATTR_SW_WAR
	.align		4
.L_319:
        /*007c*/ 	.byte	0x04, 0x36
        /*007e*/ 	.short	(.L_321 - .L_320)
.L_320:
        /*0080*/ 	.word	0x00000008
.L_321:


//--------------------- .nv.info.add_row_vector   --------------------------
	.section	.nv.info.add_row_vector,"",@"SHT_CUDA_INFO"
	.sectionflags	@""
	.align	4


	//----- nvinfo : EIATTR_CUDA_API_VERSION
	.align		4
        /*0000*/ 	.byte	0x04, 0x37
        /*0002*/ 	.short	(.L_323 - .L_322)
.L_322:
        /*0004*/ 	.word	0x00000082


	//----- nvinfo : EIATTR_KPARAM_INFO
	.align		4
.L_323:
        /*0008*/ 	.byte	0x04, 0x17
        /*000a*/ 	.short	(.L_325 - .L_324)
.L_324:
        /*000c*/ 	.word	0x00000000
        /*0010*/ 	.short	0x0004
        /*0012*/ 	.short	0x001c
        /*0014*/ 	.byte	0x00, 0xf0, 0x11, 0x00


	//----- nvinfo : EIATTR_KPARAM_INFO
	.align		4
.L_325:
        /*0018*/ 	.byte	0x04, 0x17
        /*001a*/ 	.short	(.L_327 - .L_326)
.L_326:
        /*001c*/ 	.word	0x00000000
        /*0020*/ 	.short	0x0003
        /*0022*/ 	.short	0x0018
        /*0024*/ 	.byte	0x00, 0xf0, 0x11, 0x00


	//----- nvinfo : EIATTR_KPARAM_INFO
	.align		4
.L_327:
        /*0028*/ 	.byte	0x04, 0x17
        /*002a*/ 	.short	(.L_329 - .L_328)
.L_328:
        /*002c*/ 	.word	0x00000000
        /*0030*/ 	.short	0x0002
        /*0032*/ 	.short	0x0010
        /*0034*/ 	.byte	0x00, 0xf5, 0x21, 0x00


	//----- nvinfo : EIATTR_KPARAM_INFO
	.align		4
.L_329:
        /*0038*/ 	.byte	0x04, 0x17
        /*003a*/ 	.short	(.L_331 - .L_330)
.L_330:
        /*003c*/ 	.word	0x00000000
        /*0040*/ 	.short	0x0001
        /*0042*/ 	.short	0x0008
        /*0044*/ 	.byte	0x00, 0xf5, 0x21, 0x00


	//----- nvinfo : EIATTR_KPARAM_INFO
	.align		4
.L_331:
        /*0048*/ 	.byte	0x04, 0x17
        /*004a*/ 	.short	(.L_333 - .L_332)
.L_332:
        /*004c*/ 	.word	0x00000000
        /*0050*/ 	.short	0x0000
        /*0052*/ 	.short	0x0000
        /*0054*/ 	.byte	0x00, 0xf5, 0x21, 0x00


	//----- nvinfo : EIATTR_SPARSE_MMA_MASK
	.align		4
.L_333:
        /*0058*/ 	.byte	0x03, 0x50
        /*005a*/ 	.short	0x0000


	//----- nvinfo : EIATTR_MAXREG_COUNT
	.align		4
        /*005c*/ 	.byte	0x03, 0x1b
        /*005e*/ 	.short	0x00ff


	//----- nvinfo : EIATTR_MERCURY_ISA_VERSION
	.align		4
        /*0060*/ 	.byte	0x03, 0x5f
        /*0062*/ 	.short	0x0101


	//----- nvinfo : EIATTR_VRC_CTA_INIT_COUNT
	.align		4
        /*0064*/ 	.byte	0x02, 0x4a
	.zero		1
	.zero		1


	//----- nvinfo : EIATTR_EXIT_INSTR_OFFSETS
	.align		4
        /*0068*/ 	.byte	0x04, 0x1c
        /*006a*/ 	.short	(.L_335 - .L_334)


	//   ....[0]....
.L_334:
        /*006c*/ 	.word	0x00000080


	//   ....[1]....
        /*0070*/ 	.word	0x000002a0


	//----- nvinfo : EIATTR_CBANK_PARAM_SIZE
	.align		4
.L_335:
        /*0074*/ 	.byte	0x03, 0x19
        /*0076*/ 	.short	0x0020


	//----- nvinfo : EIATTR_PARAM_CBANK
	.align		4
        /*0078*/ 	.byte	0x04, 0x0a
        /*007a*/ 	.short	(.L_337 - .L_336)
	.align		4
.L_336:
        /*007c*/ 	.word	index@(.nv.constant0.add_row_vector)
        /*0080*/ 	.short	0x0380
        /*0082*/ 	.short	0x0020


	//----- nvinfo : EIATTR_SW_WAR
	.align		4
.L_337:
        /*0084*/ 	.byte	0x04, 0x36
        /*0086*/ 	.short	(.L_339 - .L_338)
.L_338:
        /*0088*/ 	.word	0x00000008
.L_339:


//--------------------- .nv.info.sum_cols         --------------------------
	.section	.nv.info.sum_cols,"",@"SHT_CUDA_INFO"
	.sectionflags	@""
	.align	4


	//----- nvinfo : EIATTR_CUDA_API_VERSION
	.align		4
        /*0000*/ 	.byte	0x04, 0x37
        /*0002*/ 	.short	(.L_341 - .L_340)
.L_340:
        /*0004*/ 	.word	0x00000082


	//----- nvinfo : EIATTR_KPARAM_INFO
	.align		4
.L_341:
        /*0008*/ 	.byte	0x04, 0x17
        /*000a*/ 	.short	(.L_343 - .L_342)
.L_342:
        /*000c*/ 	.word	0x00000000
        /*0010*/ 	.short	0x0003
        /*0012*/ 	.short	0x0014
        /*0014*/ 	.byte	0x00, 0xf0, 0x11, 0x00


	//----- nvinfo : EIATTR_KPARAM_INFO
	.align		4
.L_343:
        /*0018*/ 	.byte	0x04, 0x17
        /*001a*/ 	.short	(.L_345 - .L_344)
.L_344:
        /*001c*/ 	.word	0x00000000
        /*0020*/ 	.short	0x0002
        /*0022*/ 	.short	0x0010
        /*0024*/ 	.byte	0x00, 0xf0, 0x11, 0x00


	//----- nvinfo : EIATTR_KPARAM_INFO
	.align		4
.L_345:
        /*0028*/ 	.byte	0x04, 0x17
        /*002a*/ 	.short	(.L_347 - .L_346)
.L_346:
        /*002c*/ 	.word	0x00000000
        /*0030*/ 	.short	0x0001
        /*0032*/ 	.short	0x0008
        /*0034*/ 	.byte	0x00, 0xf5, 0x21, 0x00


	//----- nvinfo : EIATTR_KPARAM_INFO
	.align		4
.L_347:
        /*0038*/ 	.byte	0x04, 0x17
        /*003a*/ 	.short	(.L_349 - .L_348)
.L_348:
        /*003c*/ 	.word	0x00000000
        /*0040*/ 	.short	0x0000
        /*0042*/ 	.short	0x0000
        /*0044*/ 	.byte	0x00, 0xf5, 0x21, 0x00


	//----- nvinfo : EIATTR_SPARSE_MMA_MASK
	.align		4
.L_349:
        /*0048*/ 	.byte	0x03, 0x50
        /*004a*/ 	.short	0x0000


	//----- nvinfo : EIATTR_MAXREG_COUNT
	.align		4
        /*004c*/ 	.byte	0x03, 0x1b
        /*004e*/ 	.short	0x00ff


	//----- nvinfo : EIATTR_MERCURY_ISA_VERSION
	.align		4
        /*0050*/ 	.byte	0x03, 0x5f
        /*0052*/ 	.short	0x0101


	//----- nvinfo : EIATTR_VRC_CTA_INIT_COUNT
	.align		4
        /*0054*/ 	.byte	0x02, 0x4a
	.zero		1
	.zero		1


	//----- nvinfo : EIATTR_EXIT_INSTR_OFFSETS
	.align		4
        /*0058*/ 	.byte	0x04, 0x1c
        /*005a*/ 	.short	(.L_351 - .L_350)


	//   ....[0]....
.L_350:
        /*005c*/ 	.word	0x00000070


	//   ....[1]....
        /*0060*/ 	.word	0x000008e0


	//----- nvinfo : EIATTR_CBANK_PARAM_SIZE
	.align		4
.L_351:
        /*0064*/ 	.byte	0x03, 0x19
        /*0066*/ 	.short	0x0018


	//----- nvinfo : EIATTR_PARAM_CBANK
	.align		4
        /*0068*/ 	.byte	0x04, 0x0a
        /*006a*/ 	.short	(.L_353 - .L_352)
	.align		4
.L_352:
        /*006c*/ 	.word	index@(.nv.constant0.sum_cols)
        /*0070*/ 	.short	0x0380
        /*0072*/ 	.short	0x0018


	//----- nvinfo : EIATTR_SW_WAR
	.align		4
.L_353:
        /*0074*/ 	.byte	0x04, 0x36
        /*0076*/ 	.short	(.L_355 - .L_354)
.L_354:
        /*0078*/ 	.word	0x00000008
.L_355:


//--------------------- .nv.info.sum_rows         --------------------------
	.section	.nv.info.sum_rows,"",@"SHT_CUDA_INFO"
	.sectionflags	@""
	.align	4


	//----- nvinfo : EIATTR_CUDA_API_VERSION
	.align		4
        /*0000*/ 	.byte	0x04, 0x37
        /*0002*/ 	.short	(.L_357 - .L_356)
.L_356:
        /*0004*/ 	.word	0x00000082


	//----- nvinfo : EIATTR_KPARAM_INFO
	.align		4
.L_357:
        /*0008*/ 	.byte	0x04, 0x17
        /*000a*/ 	.short	(.L_359 - .L_358)
.L_358:
        /*000c*/ 	.word	0x00000000
        /*0010*/ 	.short	0x0003
        /*0012*/ 	.short	0x0014
        /*0014*/ 	.byte	0x00, 0xf0, 0x11, 0x00


	//----- nvinfo : EIATTR_KPARAM_INFO
	.align		4
.L_359:
        /*0018*/ 	.byte	0x04, 0x17
        /*001a*/ 	.short	(.L_361 - .L_360)
.L_360:
        /*001c*/ 	.word	0x00000000
        /*0020*/ 	.short	0x0002
        /*0022*/ 	.short	0x0010
        /*0024*/ 	.byte	0x00, 0xf0, 0x11, 0x00


	//----- nvinfo : EIATTR_KPARAM_INFO
	.align		4
.L_361:
        /*0028*/ 	.byte	0x04, 0x17
        /*002a*/ 	.short	(.L_363 - .L_362)
.L_362:
        /*002c*/ 	.word	0x00000000
        /*0030*/ 	.short	0x0001
        /*0032*/ 	.short	0x0008
        /*0034*/ 	.byte	0x00, 0xf5, 0x21, 0x00


	//----- nvinfo : EIATTR_KPARAM_INFO
	.align		4
.L_363:
        /*0038*/ 	.byte	0x04, 0x17
        /*003a*/ 	.short	(.L_365 - .L_364)
.L_364:
        /*003c*/ 	.word	0x00000000
        /*0040*/ 	.short	0x0000
        /*0042*/ 	.short	0x0000
        /*0044*/ 	.byte	0x00, 0xf5, 0x21, 0x00


	//----- nvinfo : EIATTR_SPARSE_MMA_MASK
	.align		4
.L_365:
        /*0048*/ 	.byte	0x03, 0x50
        /*004a*/ 	.short	0x0000


	//----- nvinfo : EIATTR_MAXREG_COUNT
	.align		4
        /*004c*/ 	.byte	0x03, 0x1b
        /*004e*/ 	.short	0x00ff


	//----- nvinfo : EIATTR_MERCURY_ISA_VERSION
	.align		4
        /*0050*/ 	.byte	0x03, 0x5f
        /*0052*/ 	.short	0x0101


	//----- nvinfo : EIATTR_VRC_CTA_INIT_COUNT
	.align		4
        /*0054*/ 	.byte	0x02, 0x4a
	.zero		1
	.zero		1


	//----- nvinfo : EIATTR_EXIT_INSTR_OFFSETS
	.align		4
        /*0058*/ 	.byte	0x04, 0x1c
        /*005a*/ 	.short	(.L_367 - .L_366)


	//   ....[0]....
.L_366:
        /*005c*/ 	.word	0x00000070


	//   ....[1]....
        /*0060*/ 	.word	0x000007a0


	//----- nvinfo : EIATTR_CBANK_PARAM_SIZE
	.align		4
.L_367:
        /*0064*/ 	.byte	0x03, 0x19
        /*0066*/ 	.short	0x0018


	//----- nvinfo : EIATTR_PARAM_CBANK
	.align		4
        /*0068*/ 	.byte	0x04, 0x0a
        /*006a*/ 	.short	(.L_369 - .L_368)
	.align		4
.L_368:
        /*006c*/ 	.word	index@(.nv.constant0.sum_rows)
        /*0070*/ 	.short	0x0380
        /*0072*/ 	.short	0x0018


	//----- nvinfo : EIATTR_SW_WAR
	.align		4
.L_369:
        /*0074*/ 	.byte	0x04, 0x36
        /*0076*/ 	.short	(.L_371 - .L_370)
.L_370:
        /*0078*/ 	.word	0x00000008
.L_371:


//--------------------- .nv.info.transpose        --------------------------
	.section	.nv.info.transpose,"",@"SHT_CUDA_INFO"
	.sectionflags	@""
	.align	4


	//----- nvinfo : EIATTR_CUDA_API_VERSION
	.align		4
        /*0000*/ 	.byte	0x04, 0x37
        /*0002*/ 	.short	(.L_373 - .L_372)
.L_372:
        /*0004*/ 	.word	0x00000082


	//----- nvinfo : EIATTR_KPARAM_INFO
	.align		4
.L_373:
        /*0008*/ 	.byte	0x04, 0x17
        /*000a*/ 	.short	(.L_375 - .L_374)
.L_374:
        /*000c*/ 	.word	0x00000000
        /*0010*/ 	.short	0x0003
        /*0012*/ 	.short	0x0014
        /*0014*/ 	.byte	0x00, 0xf0, 0x11, 0x00


	//----- nvinfo : EIATTR_KPARAM_INFO
	.align		4
.L_375:
        /*0018*/ 	.byte	0x04, 0x17
        /*001a*/ 	.short	(.L_377 - .L_376)
.L_376:
        /*001c*/ 	.word	0x00000000
        /*0020*/ 	.short	0x0002
        /*0022*/ 	.short	0x0010
        /*0024*/ 	.byte	0x00, 0xf0, 0x11, 0x00


	//----- nvinfo : EIATTR_KPARAM_INFO
	.align		4
.L_377:
        /*0028*/ 	.byte	0x04, 0x17
        /*002a*/ 	.short	(.L_379 - .L_378)
.L_378:
        /*002c*/ 	.word	0x00000000
        /*0030*/ 	.short	0x0001
        /*0032*/ 	.short	0x0008
        /*0034*/ 	.byte	0x00, 0xf5, 0x21, 0x00


	//----- nvinfo : EIATTR_KPARAM_INFO
	.align		4
.L_379:
        /*0038*/ 	.byte	0x04, 0x17
        /*003a*/ 	.short	(.L_381 - .L_380)
.L_380:
        /*003c*/ 	.word	0x00000000
        /*0040*/ 	.short	0x0000
        /*0042*/ 	.short	0x0000
        /*0044*/ 	.byte	0x00, 0xf5, 0x21, 0x00


	//----- nvinfo : EIATTR_SPARSE_MMA_MASK
	.align		4
.L_381:
        /*0048*/ 	.byte	0x03, 0x50
        /*004a*/ 	.short	0x0000


	//----- nvinfo : EIATTR_MAXREG_COUNT
	.align		4
        /*004c*/ 	.byte	0x03, 0x1b
        /*004e*/ 	.short	0x00ff


	//----- nvinfo : EIATTR_NUM_BARRIERS
	.align		4
        /*0050*/ 	.byte	0x02, 0x4c
        /*0052*/ 	.byte	0x01
	.zero		1


	//----- nvinfo : EIATTR_MERCURY_ISA_VERSION
	.align		4
        /*0054*/ 	.byte	0x03, 0x5f
        /*0056*/ 	.short	0x0101


	//----- nvinfo : EIATTR_VRC_CTA_INIT_COUNT
	.align		4
        /*0058*/ 	.byte	0x02, 0x4a
	.zero		1
	.zero		1


	//----- nvinfo : EIATTR_EXIT_INSTR_OFFSETS
	.align		4
        /*005c*/ 	.byte	0x04, 0x1c
        /*005e*/ 	.short	(.L_383 - .L_382)


	//   ....[0]....
.L_382:
        /*0060*/ 	.word	0x000001e0


	//   ....[1]....
        /*0064*/ 	.word	0x00000290


	//----- nvinfo : EIATTR_CBANK_PARAM_SIZE
	.align		4
.L_383:
        /*0068*/ 	.byte	0x03, 0x19
        /*006a*/ 	.short	0x0018


	//----- nvinfo : EIATTR_PARAM_CBANK
	.align		4
        /*006c*/ 	.byte	0x04, 0x0a
        /*006e*/ 	.short	(.L_385 - .L_384)
	.align		4
.L_384:
        /*0070*/ 	.word	index@(.nv.constant0.transpose)
        /*0074*/ 	.short	0x0380
        /*0076*/ 	.short	0x0018


	//----- nvinfo : EIATTR_SW_WAR
	.align		4
.L_385:
        /*0078*/ 	.byte	0x04, 0x36
        /*007a*/ 	.short	(.L_387 - .L_386)
.L_386:
        /*007c*/ 	.word	0x00000008
.L_387:


//--------------------- .nv.callgraph             --------------------------
	.section	.nv.callgraph,"",@"SHT_CUDA_CALLGRAPH"
	.align	4
	.sectionentsize	8
	.align		4
        /*0000*/ 	.word	0x00000000
	.align		4
        /*0004*/ 	.word	0xffffffff
	.align		4
        /*0008*/ 	.word	0x00000000
	.align		4
        /*000c*/ 	.word	0xfffffffe
	.align		4
        /*0010*/ 	.word	0x00000000
	.align		4
        /*0014*/ 	.word	0xfffffffd
	.align		4
        /*0018*/ 	.word	0x00000000
	.align		4
        /*001c*/ 	.word	0xfffffffc


//--------------------- .text.argmax_rows         --------------------------
	.section	.text.argmax_rows,"ax",@progbits
	.align	128
        .global         argmax_rows
        .type           argmax_rows,@function
        .size           argmax_rows,(.L_x_97 - argmax_rows)
        .other          argmax_rows,@"STO_CUDA_ENTRY STV_DEFAULT"
argmax_rows:
.text.argmax_rows:
[----:B------:R-:W-:Y:S01]  /*0000*/  LDC R1, c[0x0][0x37c] ;  /* 0x0000df00ff017b82 */ /* 0x000fe20000000800 */
[----:B------:R-:W0:Y:S07]  /*0010*/  S2R R3, SR_TID.X ;  /* 0x0000000000037919 */ /* 0x000e2e0000002100 */
[----:B------:R-:W0:Y:S01]  /*0020*/  S2UR UR4, SR_CTAID.X ;  /* 0x00000000000479c3 */ /* 0x000e220000002500 */
[----:B------:R-:W1:Y:S07]  /*0030*/  LDCU UR5, c[0x0][0x390] ;  /* 0x00007200ff0577ac */ /* 0x000e6e0008000800 */
[----:B------:R-:W0:Y:S02]  /*0040*/  LDC R0, c[0x0][0x360] ;  /* 0x0000d800ff007b82 */ /* 0x000e240000000800 */
[----:B0-----:R-:W-:-:S05]  /*0050*/  IMAD R0, R0, UR4, R3 ;  /* 0x0000000400007c24 */ /* 0x001fca000f8e0203 */
[----:B-1----:R-:W-:-:S13]  /*0060*/  ISETP.GE.AND P0, PT, R0, UR5, PT ;  /* 0x0000000500007c0c */ /* 0x002fda000bf06270 */
[----:B------:R-:W-:Y:S05]  /*0070*/  @P0 EXIT ;  /* 0x000000000000094d */ /* 0x000fea0003800000 */
[----:B------:R-:W0:Y:S01]  /*0080*/  LDCU UR6, c[0x0][0x394] ;  /* 0x00007280ff0677ac */ /* 0x000e220008000800 */
[----:B------:R-:W-:Y:S01]  /*0090*/  IMAD.MOV.U32 R5, RZ, RZ, RZ ;  /* 0x000000ffff057224 */ /* 0x000fe200078e00ff */
[----:B------:R-:W1:Y:S01]  /*00a0*/  LDCU.64 UR10, c[0x0][0x358] ;  /* 0x00006b00ff0a77ac */ /* 0x000e620008000a00 */
[----:B0-----:R-:W-:-:S09]  /*00b0*/  UISETP.GE.AND UP0, UPT, UR6, 0x1, UPT ;  /* 0x000000010600788c */ /* 0x001fd2000bf06270 */
[----:B-1----:R-:W-:Y:S05]  /*00c0*/  BRA.U !UP0, `(.L_x_0) ;  /* 0x0000000d08187547 */ /* 0x002fea000b800000 */
[----:B------:R-:W-:Y:S02]  /*00d0*/  UISETP.GE.U32.AND UP1, UPT, UR6, 0x10, UPT ;  /* 0x000000100600788c */ /* 0x000fe4000bf26070 */
[----:B------:R-:W-:Y:S01]  /*00e0*/  IMAD R3, R0, UR6, RZ ;  /* 0x0000000600037c24 */ /* 0x000fe2000f8e02ff */
[----:B------:R-:W-:Y:S01]  /*00f0*/  ULOP3.LUT UR7, UR6, 0xf, URZ, 0xc0, !UPT ;  /* 0x0000000f06077892 */ /* 0x000fe2000f8ec0ff */
[----:B------:R-:W-:Y:S01]  /*0100*/  CS2R R4, SRZ ;  /* 0x0000000000047805 */ /* 0x000fe2000001ff00 */
[----:B------:R-:W-:Y:S02]  /*0110*/  IMAD.MOV.U32 R12, RZ, RZ, -0x1 ;  /* 0xffffffffff0c7424 */ /* 0x000fe400078e00ff */
[----:B------:R-:W-:Y:S01]  /*0120*/  IMAD.MOV.U32 R13, RZ, RZ, -0x100001 ;  /* 0xffefffffff0d7424 */ /* 0x000fe200078e00ff */
[----:B------:R-:W-:Y:S01]  /*0130*/  UISETP.NE.AND UP0, UPT, UR7, URZ, UPT ;  /* 0x000000ff0700728c */ /* 0x000fe2000bf05270 */
[----:B------:R-:W-:Y:S10]  /*0140*/  BRA.U !UP1, `(.L_x_1) ;  /* 0x0000000509847547 */ /* 0x000ff4000b800000 */
[----:B------:R-:W0:Y:S01]  /*0150*/  LDCU.64 UR4, c[0x0][0x380] ;  /* 0x00007000ff0477ac */ /* 0x000e220008000a00 */
[----:B------:R-:W-:Y:S02]  /*0160*/  IMAD.MOV.U32 R26, RZ, RZ, RZ ;  /* 0x000000ffff1a7224 */ /* 0x000fe400078e00ff */
[----:B------:R-:W-:Y:S01]  /*0170*/  IMAD.MOV.U32 R2, RZ, RZ, R3 ;  /* 0x000000ffff027224 */ /* 0x000fe200078e0003 */
[----:B------:R-:W-:Y:S01]  /*0180*/  ULOP3.LUT UR8, UR6, 0x7ffffff0, URZ, 0xc0, !UPT ;  /* 0x7ffffff006087892 */ /* 0x000fe2000f8ec0ff */
[----:B------:R-:W-:Y:S02]  /*0190*/  IMAD.MOV.U32 R5, RZ, RZ, RZ ;  /* 0x000000ffff057224 */ /* 0x000fe400078e00ff */
[----:B------:R-:W-:Y:S02]  /*01a0*/  IMAD.MOV.U32 R12, RZ, RZ, -0x1 ;  /* 0xffffffffff0c7424 */ /* 0x000fe400078e00ff */
[----:B------:R-:W-:Y:S02]  /*01b0*/  IMAD.MOV.U32 R13, RZ, RZ, -0x100001 ;  /* 0xffefffffff0d7424 */ /* 0x000fe400078e00ff */
[----:B------:R-:W-:Y:S01]  /*01c0*/  IMAD.U32 R4, RZ, RZ, UR8 ;  /* 0x00000008ff047e24 */ /* 0x000fe2000f8e00ff */
[----:B0-----:R-:W-:-:S04]  /*01d0*/  UIADD3 UR4, UP1, UPT, UR4, 0x40, URZ ;  /* 0x0000004004047890 */ /* 0x001fc8000ff3e0ff */
[----:B------:R-:W-:-:S12]  /*01e0*/  UIADD3.X UR5, UPT, UPT, URZ, UR5, URZ, UP1, !UPT ;  /* 0x00000005ff057290 */ /* 0x000fd80008ffe4ff */
.L_x_2:
[----:B------:R-:W-:Y:S02]  /*01f0*/  IMAD.U32 R6, RZ, RZ, UR4 ;  /* 0x00000004ff067e24 */ /* 0x000fe4000f8e00ff */
[----:B------:R-:W-:Y:S02]  /*0200*/  IMAD.U32 R7, RZ, RZ, UR5 ;  /* 0x00000005ff077e24 */ /* 0x000fe4000f8e00ff */
[----:B------:R-:W-:-:S05]  /*0210*/  IMAD.WIDE R6, R2, 0x8, R6 ;  /* 0x0000000802067825 */ /* 0x000fca00078e0206 */
[----:B------:R-:W2:Y:S04]  /*0220*/  LDG.E.64 R10, desc[UR10][R6.64+-0x40] ;  /* 0xffffc00a060a7981 */ /* 0x000ea8000c1e1b00 */
[----:B------:R-:W3:Y:S04]  /*0230*/  LDG.E.64 R16, desc[UR10][R6.64+-0x38] ;  /* 0xffffc80a06107981 */ /* 0x000ee8000c1e1b00 */
[----:B------:R-:W4:Y:S04]  /*0240*/  LDG.E.64 R18, desc[UR10][R6.64+-0x30] ;  /* 0xffffd00a06127981 */ /* 0x000f28000c1e1b00 */
[----:B------:R-:W5:Y:S04]  /*0250*/  LDG.E.64 R20, desc[UR10][R6.64+-0x28] ;  /* 0xffffd80a06147981 */ /* 0x000f68000c1e1b00 */
[----:B------:R-:W5:Y:S04]  /*0260*/  LDG.E.64 R22, desc[UR10][R6.64+-0x20] ;  /* 0xffffe00a06167981 */ /* 0x000f68000c1e1b00 */
[----:B------:R-:W5:Y:S04]  /*0270*/  LDG.E.64 R24, desc[UR10][R6.64+-0x18] ;  /* 0xffffe80a06187981 */ /* 0x000f68000c1e1b00 */
[----:B------:R-:W5:Y:S04]  /*0280*/  LDG.E.64 R8, desc[UR10][R6.64+-0x10] ;  /* 0xfffff00a06087981 */ /* 0x000f68000c1e1b00 */
[----:B------:R-:W5:Y:S01]  /*0290*/  LDG.E.64 R28, desc[UR10][R6.64+0x38] ;  /* 0x0000380a061c7981 */ /* 0x000f62000c1e1b00 */
[----:B--2---:R-:W-:-:S06]  /*02a0*/  DSETP.GT.AND P3, PT, R10, R12, PT ;  /* 0x0000000c0a00722a */ /* 0x004fcc0003f64000 */
[----:B------:R-:W-:Y:S02]  /*02b0*/  FSEL R14, R10, R12, P3 ;  /* 0x0000000c0a0e7208 */ /* 0x000fe40001800000 */
[----:B------:R-:W-:Y:S02]  /*02c0*/  FSEL R15, R11, R13, P3 ;  /* 0x0000000d0b0f7208 */ /* 0x000fe40001800000 */
[----:B------:R-:W2:Y:S04]  /*02d0*/  LDG.E.64 R10, desc[UR10][R6.64+-0x8] ;  /* 0xfffff80a060a7981 */ /* 0x000ea8000c1e1b00 */
[----:B------:R-:W2:Y:S01]  /*02e0*/  LDG.E.64 R12, desc[UR10][R6.64] ;  /* 0x0000000a060c7981 */ /* 0x000ea2000c1e1b00 */
[----:B---3--:R-:W-:-:S06]  /*02f0*/  DSETP.GT.AND P4, PT, R16, R14, PT ;  /* 0x0000000e1000722a */ /* 0x008fcc0003f84000 */
[----:B------:R-:W-:Y:S02]  /*0300*/  FSEL R16, R16, R14, P4 ;  /* 0x0000000e10107208 */ /* 0x000fe40002000000 */
[----:B------:R-:W-:Y:S02]  /*0310*/  FSEL R17, R17, R15, P4 ;  /* 0x0000000f11117208 */ /* 0x000fe40002000000 */
[----:B------:R-:W3:Y:S04]  /*0320*/  LDG.E.64 R14, desc[UR10][R6.64+0x8] ;  /* 0x0000080a060e7981 */ /* 0x000ee8000c1e1b00 */
[----:B----4-:R-:W-:-:S06]  /*0330*/  DSETP.GT.AND P5, PT, R18, R16, PT ;  /* 0x000000101200722a */ /* 0x010fcc0003fa4000 */
[----:B------:R-:W-:Y:S02]  /*0340*/  FSEL R18, R18, R16, P5 ;  /* 0x0000001012127208 */ /* 0x000fe40002800000 */
[----:B------:R-:W-:Y:S02]  /*0350*/  FSEL R19, R19, R17, P5 ;  /* 0x0000001113137208 */ /* 0x000fe40002800000 */
[----:B------:R-:W4:Y:S04]  /*0360*/  LDG.E.64 R16, desc[UR10][R6.64+0x10] ;  /* 0x0000100a06107981 */ /* 0x000f28000c1e1b00 */
[----:B-----5:R-:W-:-:S06]  /*0370*/  DSETP.GT.AND P6, PT, R20, R18, PT ;  /* 0x000000121400722a */ /* 0x020fcc0003fc4000 */
[----:B------:R-:W-:Y:S02]  /*0380*/  FSEL R20, R20, R18, P6 ;  /* 0x0000001214147208 */ /* 0x000fe40003000000 */
[----:B------:R-:W-:Y:S02]  /*0390*/  FSEL R21, R21, R19, P6 ;  /* 0x0000001315157208 */ /* 0x000fe40003000000 */
[----:B------:R-:W5:Y:S04]  /*03a0*/  LDG.E.64 R18, desc[UR10][R6.64+0x18] ;  /* 0x0000180a06127981 */ /* 0x000f68000c1e1b00 */
[----:B------:R-:W-:-:S06]  /*03b0*/  DSETP.GT.AND P0, PT, R22, R20, PT ;  /* 0x000000141600722a */ /* 0x000fcc0003f04000 */
        /* <DEDUP_REMOVED lines=10> */
[----:B------:R0:W5:Y:S01]  /*0460*/  LDG.E.64 R22, desc[UR10][R6.64+0x30] ;  /* 0x0000300a06167981 */ /* 0x000162000c1e1b00 */
[C---:B------:R-:W-:Y:S01]  /*0470*/  SEL R5, R26.reuse, R5, P3 ;  /* 0x000000051a057207 */ /* 0x040fe20001800000 */
[C---:B------:R-:W-:Y:S02]  /*0480*/  @P4 VIADD R5, R26.reuse, 0x1 ;  /* 0x000000011a054836 */ /* 0x040fe40000000000 */
[C---:B------:R-:W-:Y:S02]  /*0490*/  @P5 VIADD R5, R26.reuse, 0x2 ;  /* 0x000000021a055836 */ /* 0x040fe40000000000 */
[----:B------:R-:W-:-:S02]  /*04a0*/  @P6 VIADD R5, R26, 0x3 ;  /* 0x000000031a056836 */ /* 0x000fc40000000000 */
[C---:B------:R-:W-:Y:S02]  /*04b0*/  @P0 VIADD R5, R26.reuse, 0x4 ;  /* 0x000000041a050836 */ /* 0x040fe40000000000 */
[C---:B------:R-:W-:Y:S02]  /*04c0*/  @P1 VIADD R5, R26.reuse, 0x5 ;  /* 0x000000051a051836 */ /* 0x040fe40000000000 */
[----:B------:R-:W-:Y:S02]  /*04d0*/  @P2 VIADD R5, R26, 0x6 ;  /* 0x000000061a052836 */ /* 0x000fe40000000000 */
[----:B------:R-:W-:Y:S01]  /*04e0*/  VIADD R2, R2, 0x10 ;  /* 0x0000001002027836 */ /* 0x000fe20000000000 */
[----:B--2---:R-:W-:-:S06]  /*04f0*/  DSETP.GT.AND P3, PT, R10, R8, PT ;  /* 0x000000080a00722a */ /* 0x004fcc0003f64000 */
[----:B------:R-:W-:Y:S02]  /*0500*/  FSEL R8, R10, R8, P3 ;  /* 0x000000080a087208 */ /* 0x000fe40001800000 */
[----:B------:R-:W-:-:S06]  /*0510*/  FSEL R9, R11, R9, P3 ;  /* 0x000000090b097208 */ /* 0x000fcc0001800000 */
[----:B------:R-:W-:-:S06]  /*0520*/  DSETP.GT.AND P4, PT, R12, R8, PT ;  /* 0x000000080c00722a */ /* 0x000fcc0003f84000 */
[----:B------:R-:W-:Y:S02]  /*0530*/  FSEL R8, R12, R8, P4 ;  /* 0x000000080c087208 */ /* 0x000fe40002000000 */
[----:B------:R-:W-:-:S06]  /*0540*/  FSEL R9, R13, R9, P4 ;  /* 0x000000090d097208 */ /* 0x000fcc0002000000 */
[----:B---3--:R-:W-:-:S06]  /*0550*/  DSETP.GT.AND P5, PT, R14, R8, PT ;  /* 0x000000080e00722a */ /* 0x008fcc0003fa4000 */
[----:B------:R-:W-:Y:S02]  /*0560*/  FSEL R8, R14, R8, P5 ;  /* 0x000000080e087208 */ /* 0x000fe40002800000 */
[----:B------:R-:W-:-:S06]  /*0570*/  FSEL R9, R15, R9, P5 ;  /* 0x000000090f097208 */ /* 0x000fcc0002800000 */
[----:B----4-:R-:W-:-:S06]  /*0580*/  DSETP.GT.AND P6, PT, R16, R8, PT ;  /* 0x000000081000722a */ /* 0x010fcc0003fc4000 */
[----:B0-----:R-:W-:Y:S02]  /*0590*/  FSEL R6, R16, R8, P6 ;  /* 0x0000000810067208 */ /* 0x001fe40003000000 */
[----:B------:R-:W-:-:S06]  /*05a0*/  FSEL R7, R17, R9, P6 ;  /* 0x0000000911077208 */ /* 0x000fcc0003000000 */
[----:B-----5:R-:W-:-:S06]  /*05b0*/  DSETP.GT.AND P0, PT, R18, R6, PT ;  /* 0x000000061200722a */ /* 0x020fcc0003f04000 */
[----:B------:R-:W-:Y:S02]  /*05c0*/  FSEL R6, R18, R6, P0 ;  /* 0x0000000612067208 */ /* 0x000fe40000000000 */
[----:B------:R-:W-:-:S06]  /*05d0*/  FSEL R7, R19, R7, P0 ;  /* 0x0000000713077208 */ /* 0x000fcc0000000000 */
[----:B------:R-:W-:-:S06]  /*05e0*/  DSETP.GT.AND P1, PT, R20, R6, PT ;  /* 0x000000061400722a */ /* 0x000fcc0003f24000 */
[----:B------:R-:W-:Y:S02]  /*05f0*/  FSEL R6, R20, R6, P1 ;  /* 0x0000000614067208 */ /* 0x000fe40000800000 */
[----:B------:R-:W-:-:S06]  /*0600*/  FSEL R7, R21, R7, P1 ;  /* 0x0000000715077208 */ /* 0x000fcc0000800000 */
[----:B------:R-:W-:Y:S01]  /*0610*/  DSETP.GT.AND P2, PT, R24, R6, PT ;  /* 0x000000061800722a */ /* 0x000fe20003f44000 */
[----:B------:R-:W-:-:S05]  /*0620*/  @P3 VIADD R5, R26, 0x7 ;  /* 0x000000071a053836 */ /* 0x000fca0000000000 */
[----:B------:R-:W-:Y:S02]  /*0630*/  FSEL R6, R24, R6, P2 ;  /* 0x0000000618067208 */ /* 0x000fe40001000000 */
[----:B------:R-:W-:-:S06]  /*0640*/  FSEL R7, R25, R7, P2 ;  /* 0x0000000719077208 */ /* 0x000fcc0001000000 */
[----:B------:R-:W-:Y:S01]  /*0650*/  DSETP.GT.AND P3, PT, R22, R6, PT ;  /* 0x000000061600722a */ /* 0x000fe20003f64000 */
[C---:B------:R-:W-:Y:S02]  /*0660*/  @P4 VIADD R5, R26.reuse, 0x8 ;  /* 0x000000081a054836 */ /* 0x040fe40000000000 */
[----:B------:R-:W-:-:S03]  /*0670*/  @P5 VIADD R5, R26, 0x9 ;  /* 0x000000091a055836 */ /* 0x000fc60000000000 */
[----:B------:R-:W-:Y:S02]  /*0680*/  FSEL R6, R22, R6, P3 ;  /* 0x0000000616067208 */ /* 0x000fe40001800000 */
[----:B------:R-:W-:Y:S01]  /*0690*/  FSEL R7, R23, R7, P3 ;  /* 0x0000000717077208 */ /* 0x000fe20001800000 */
[C---:B------:R-:W-:Y:S02]  /*06a0*/  @P6 VIADD R5, R26.reuse, 0xa ;  /* 0x0000000a1a056836 */ /* 0x040fe40000000000 */
[----:B------:R-:W-:-:S03]  /*06b0*/  @P0 VIADD R5, R26, 0xb ;  /* 0x0000000b1a050836 */ /* 0x000fc60000000000 */
[----:B------:R-:W-:Y:S01]  /*06c0*/  DSETP.GT.AND P0, PT, R28, R6, PT ;  /* 0x000000061c00722a */ /* 0x000fe20003f04000 */
[C---:B------:R-:W-:Y:S02]  /*06d0*/  @P1 VIADD R5, R26.reuse, 0xc ;  /* 0x0000000c1a051836 */ /* 0x040fe40000000000 */
[C---:B------:R-:W-:Y:S02]  /*06e0*/  @P2 VIADD R5, R26.reuse, 0xd ;  /* 0x0000000d1a052836 */ /* 0x040fe40000000000 */
[----:B------:R-:W-:-:S09]  /*06f0*/  @P3 VIADD R5, R26, 0xe ;  /* 0x0000000e1a053836 */ /* 0x000fd20000000000 */
[C---:B------:R-:W-:Y:S02]  /*0700*/  @P0 VIADD R5, R26.reuse, 0xf ;  /* 0x0000000f1a050836 */ /* 0x040fe40000000000 */
[----:B------:R-:W-:-:S05]  /*0710*/  VIADD R26, R26, 0x10 ;  /* 0x000000101a1a7836 */ /* 0x000fca0000000000 */
[----:B------:R-:W-:Y:S02]  /*0720*/  ISETP.NE.AND P1, PT, R26, R4, PT ;  /* 0x000000041a00720c */ /* 0x000fe40003f25270 */
[----:B------:R-:W-:Y:S02]  /*0730*/  FSEL R12, R28, R6, P0 ;  /* 0x000000061c0c7208 */ /* 0x000fe40000000000 */
[----:B------:R-:W-:-:S09]  /*0740*/  FSEL R13, R29, R7, P0 ;  /* 0x000000071d0d7208 */ /* 0x000fd20000000000 */
[----:B------:R-:W-:Y:S05]  /*0750*/  @P1 BRA `(.L_x_2) ;  /* 0xfffffff800a41947 */ /* 0x000fea000383ffff */
.L_x_1:
[----:B------:R-:W-:Y:S05]  /*0760*/  BRA.U !UP0, `(.L_x_0) ;  /* 0x0000000508707547 */ /* 0x000fea000b800000 */
[----:B------:R-:W-:Y:S02]  /*0770*/  UISETP.GE.U32.AND UP0, UPT, UR7, 0x8, UPT ;  /* 0x000000080700788c */ /* 0x000fe4000bf06070 */
[----:B------:R-:W-:-:S04]  /*0780*/  ULOP3.LUT UR5, UR6, 0x7, URZ, 0xc0, !UPT ;  /* 0x0000000706057892 */ /* 0x000fc8000f8ec0ff */
[----:B------:R-:W-:-:S03]  /*0790*/  UISETP.NE.AND UP1, UPT, UR5, URZ, UPT ;  /* 0x000000ff0500728c */ /* 0x000fc6000bf25270 */
[----:B------:R-:W-:Y:S08]  /*07a0*/  BRA.U !UP0, `(.L_x_3) ;  /* 0x0000000108b07547 */ /* 0x000ff0000b800000 */
[----:B------:R-:W0:Y:S01]  /*07b0*/  LDC.64 R22, c[0x0][0x380] ;  /* 0x0000e000ff167b82 */ /* 0x000e220000000a00 */
[----:B------:R-:W-:-:S04]  /*07c0*/  IMAD.IADD R7, R3, 0x1, R4 ;  /* 0x0000000103077824 */ /* 0x000fc800078e0204 */
[----:B0-----:R-:W-:-:S05]  /*07d0*/  IMAD.WIDE R22, R7, 0x8, R22 ;  /* 0x0000000807167825 */ /* 0x001fca00078e0216 */
        /* <DEDUP_REMOVED lines=11> */
[----:B------:R-:W-:-:S04]  /*0890*/  SEL R5, R4, R5, P2 ;  /* 0x0000000504057207 */ /* 0x000fc80001000000 */
[----:B---3--:R-:W-:-:S06]  /*08a0*/  DSETP.GT.AND P3, PT, R18, R12, PT ;  /* 0x0000000c1200722a */ /* 0x008fcc0003f64000 */
[----:B------:R-:W-:Y:S02]  /*08b0*/  FSEL R12, R18, R12, P3 ;  /* 0x0000000c120c7208 */ /* 0x000fe40001800000 */
[----:B------:R-:W-:-:S06]  /*08c0*/  FSEL R13, R19, R13, P3 ;  /* 0x0000000d130d7208 */ /* 0x000fcc0001800000 */
[----:B----4-:R-:W-:Y:S01]  /*08d0*/  DSETP.GT.AND P4, PT, R16, R12, PT ;  /* 0x0000000c1000722a */ /* 0x010fe20003f84000 */
[----:B------:R-:W-:-:S05]  /*08e0*/  @P3 VIADD R5, R4, 0x1 ;  /* 0x0000000104053836 */ /* 0x000fca0000000000 */
[----:B------:R-:W-:Y:S02]  /*08f0*/  FSEL R12, R16, R12, P4 ;  /* 0x0000000c100c7208 */ /* 0x000fe40002000000 */
[----:B------:R-:W-:-:S06]  /*0900*/  FSEL R13, R17, R13, P4 ;  /* 0x0000000d110d7208 */ /* 0x000fcc0002000000 */
[----:B-----5:R-:W-:Y:S01]  /*0910*/  DSETP.GT.AND P5, PT, R14, R12, PT ;  /* 0x0000000c0e00722a */ /* 0x020fe20003fa4000 */
[----:B------:R-:W-:-:S05]  /*0920*/  @P4 VIADD R5, R4, 0x2 ;  /* 0x0000000204054836 */ /* 0x000fca0000000000 */
[----:B------:R-:W-:Y:S02]  /*0930*/  FSEL R12, R14, R12, P5 ;  /* 0x0000000c0e0c7208 */ /* 0x000fe40002800000 */
[----:B------:R-:W-:-:S06]  /*0940*/  FSEL R13, R15, R13, P5 ;  /* 0x0000000d0f0d7208 */ /* 0x000fcc0002800000 */
[----:B------:R-:W-:Y:S01]  /*0950*/  DSETP.GT.AND P1, PT, R10, R12, PT ;  /* 0x0000000c0a00722a */ /* 0x000fe20003f24000 */
        /* <DEDUP_REMOVED lines=15> */
[C---:B------:R-:W-:Y:S02]  /*0a50*/  @P3 VIADD R5, R4.reuse, 0x7 ;  /* 0x0000000704053836 */ /* 0x040fe40000000000 */
[----:B------:R-:W-:-:S07]  /*0a60*/  VIADD R4, R4, 0x8 ;  /* 0x0000000804047836 */ /* 0x000fce0000000000 */
.L_x_3:
        /* <DEDUP_REMOVED lines=27> */
[C---:B------:R-:W-:Y:S02]  /*0c20*/  @P3 VIADD R5, R4.reuse, 0x3 ;  /* 0x0000000304053836 */ /* 0x040fe40000000000 */
[----:B------:R-:W-:-:S07]  /*0c30*/  VIADD R4, R4, 0x4 ;  /* 0x0000000404047836 */ /* 0x000fce0000000000 */
.L_x_4:
[----:B------:R-:W-:Y:S05]  /*0c40*/  BRA.U !UP1, `(.L_x_0) ;  /* 0x0000000109387547 */ /* 0x000fea000b800000 */
[----:B------:R-:W0:Y:S01]  /*0c50*/  LDC.64 R6, c[0x0][0x380] ;  /* 0x0000e000ff067b82 */ /* 0x000e220000000a00 */
[----:B------:R-:W-:Y:S01]  /*0c60*/  IMAD.IADD R9, R3, 0x1, R4 ;  /* 0x0000000103097824 */ /* 0x000fe200078e0204 */
[----:B------:R-:W-:-:S12]  /*0c70*/  UIADD3 UR4, UPT, UPT, -UR4, URZ, URZ ;  /* 0x000000ff04047290 */ /* 0x000fd8000fffe1ff */
.L_x_5:
[----:B0-----:R-:W-:-:S06]  /*0c80*/  IMAD.WIDE R2, R9, 0x8, R6 ;  /* 0x0000000809027825 */ /* 0x001fcc00078e0206 */
[----:B------:R-:W2:Y:S01]  /*0c90*/  LDG.E.64 R2, desc[UR10][R2.64] ;  /* 0x0000000a02027981 */ /* 0x000ea2000c1e1b00 */
[----:B------:R-:W-:Y:S01]  /*0ca0*/  UIADD3 UR4, UPT, UPT, UR4, 0x1, URZ ;  /* 0x0000000104047890 */ /* 0x000fe2000fffe0ff */
[----:B------:R-:W-:-:S03]  /*0cb0*/  VIADD R9, R9, 0x1 ;  /* 0x0000000109097836 */ /* 0x000fc60000000000 */
[----:B------:R-:W-:Y:S01]  /*0cc0*/  UISETP.NE.AND UP0, UPT, UR4, URZ, UPT ;  /* 0x000000ff0400728c */ /* 0x000fe2000bf05270 */
[----:B--2---:R-:W-:-:S06]  /*0cd0*/  DSETP.GT.AND P0, PT, R2, R12, PT ;  /* 0x0000000c0200722a */ /* 0x004fcc0003f04000 */
[C---:B------:R-:W-:Y:S01]  /*0ce0*/  SEL R5, R4.reuse, R5, P0 ;  /* 0x0000000504057207 */ /* 0x040fe20000000000 */
[----:B------:R-:W-:Y:S01]  /*0cf0*/  VIADD R4, R4, 0x1 ;  /* 0x0000000104047836 */ /* 0x000fe20000000000 */
[----:B------:R-:W-:Y:S02]  /*0d00*/  FSEL R12, R2, R12, P0 ;  /* 0x0000000c020c7208 */ /* 0x000fe40000000000 */
[----:B------:R-:W-:Y:S01]  /*0d10*/  FSEL R13, R3, R13, P0 ;  /* 0x0000000d030d7208 */ /* 0x000fe20000000000 */
[----:B------:R-:W-:Y:S06]  /*0d20*/  BRA.U UP0, `(.L_x_5) ;  /* 0xfffffffd00d47547 */ /* 0x000fec000b83ffff */
.L_x_0:
[----:B------:R-:W0:Y:S02]  /*0d30*/  LDC.64 R2, c[0x0][0x388] ;  /* 0x0000e200ff027b82 */ /* 0x000e240000000a00 */
[----:B0-----:R-:W-:-:S05]  /*0d40*/  IMAD.WIDE R2, R0, 0x4, R2 ;  /* 0x0000000400027825 */ /* 0x001fca00078e0202 */
[----:B------:R-:W-:Y:S01]  /*0d50*/  STG.E desc[UR10][R2.64], R5 ;  /* 0x0000000502007986 */ /* 0x000fe2000c10190a */
[----:B------:R-:W-:Y:S05]  /*0d60*/  EXIT ;  /* 0x000000000000794d */ /* 0x000fea0003800000 */
.L_x_6:
[----:B------:R-:W-:-:S00]  /*0d70*/  BRA `(.L_x_6) ;  /* 0xfffffffc00fc7947 */ /* 0x000fc0000383ffff */
[----:B------:R-:W-:-:S00]  /*0d80*/  NOP ;  /* 0x0000000000007918 */ /* 0x000fc00000000000 */
[----:B------:R-:W-:-:S00]  /*0d90*/  NOP ;  /* 0x0000000000007918 */ /* 0x000fc00000000000 */
[----:B------:R-:W-:-:S00]  /*0da0*/  NOP ;  /* 0x0000000000007918 */ /* 0x000fc00000000000 */
[----:B------:R-:W-:-:S00]  /*0db0*/  NOP ;  /* 0x0000000000007918 */ /* 0x000fc00000000000 */
[----:B------:R-:W-:-:S00]  /*0dc0*/  NOP ;  /* 0x0000000000007918 */ /* 0x000fc00000000000 */
[----:B------:R-:W-:-:S00]  /*0dd0*/  NOP ;  /* 0x0000000000007918 */ /* 0x000fc00000000000 */
[----:B------:R-:W-:-:S00]  /*0de0*/  NOP ;  /* 0x0000000000007918 */ /* 0x000fc00000000000 */
[----:B------:R-:W-:-:S00]  /*0df0*/  NOP ;  /* 0x0000000000007918 */ /* 0x000fc00000000000 */
.L_x_97:


//--------------------- .text.max_rows            --------------------------
	.section	.text.max_rows,"ax",@progbits
	.align	128
        .global         max_rows
        .type           max_rows,@function
        .size           max_rows,(.L_x_98 - max_rows)
        .other          max_rows,@"STO_CUDA_ENTRY STV_DEFAULT"
max_rows:
.text.max_rows:
        /* <DEDUP_REMOVED lines=9> */
[----:B------:R-:W-:Y:S02]  /*0090*/  IMAD.MOV.U32 R24, RZ, RZ, -0x1 ;  /* 0xffffffffff187424 */ /* 0x000fe400078e00ff */
[----:B------:R-:W-:Y:S01]  /*00a0*/  IMAD.MOV.U32 R25, RZ, RZ, -0x100001 ;  /* 0xffefffffff197424 */ /* 0x000fe200078e00ff */
[----:B------:R-:W1:Y:S01]  /*00b0*/  LDCU.64 UR12, c[0x0][0x358] ;  /* 0x00006b00ff0c77ac */ /* 0x000e620008000a00 */
[----:B0-----:R-:W-:-:S09]  /*00c0*/  UISETP.GE.AND UP0, UPT, UR7, 0x1, UPT ;  /* 0x000000010700788c */ /* 0x001fd2000bf06270 */
[----:B-1----:R-:W-:Y:S05]  /*00d0*/  BRA.U !UP0, `(.L_x_7) ;  /* 0x0000001108607547 */ /* 0x002fea000b800000 */
[----:B------:R-:W-:Y:S02]  /*00e0*/  UISETP.GE.U32.AND UP1, UPT, UR7, 0x10, UPT ;  /* 0x000000100700788c */ /* 0x000fe4000bf26070 */
[----:B------:R-:W-:Y:S01]  /*00f0*/  IMAD R26, R0, UR7, RZ ;  /* 0x00000007001a7c24 */ /* 0x000fe2000f8e02ff */
[----:B------:R-:W-:Y:S01]  /*0100*/  ULOP3.LUT UR10, UR7, 0xf, URZ, 0xc0, !UPT ;  /* 0x0000000f070a7892 */ /* 0x000fe2000f8ec0ff */
[----:B------:R-:W-:Y:S01]  /*0110*/  IMAD.MOV.U32 R24, RZ, RZ, -0x1 ;  /* 0xffffffffff187424 */ /* 0x000fe200078e00ff */
[----:B------:R-:W-:Y:S01]  /*0120*/  UMOV UR4, URZ ;  /* 0x000000ff00047c82 */ /* 0x000fe20008000000 */
[----:B------:R-:W-:Y:S01]  /*0130*/  IMAD.MOV.U32 R25, RZ, RZ, -0x100001 ;  /* 0xffefffffff197424 */ /* 0x000fe200078e00ff */
[----:B------:R-:W-:Y:S02]  /*0140*/  UISETP.NE.AND UP0, UPT, UR10, URZ, UPT ;  /* 0x000000ff0a00728c */ /* 0x000fe4000bf05270 */
[----:B------:R-:W-:Y:S09]  /*0150*/  BRA.U !UP1, `(.L_x_8) ;  /* 0x0000000909407547 */ /* 0x000ff2000b800000 */
[----:B------:R-:W0:Y:S01]  /*0160*/  LDCU.64 UR8, c[0x0][0x380] ;  /* 0x00007000ff0877ac */ /* 0x000e220008000a00 */
[----:B------:R-:W-:Y:S02]  /*0170*/  IMAD.MOV.U32 R27, RZ, RZ, R26 ;  /* 0x000000ffff1b7224 */ /* 0x000fe400078e001a */
[----:B------:R-:W-:Y:S01]  /*0180*/  IMAD.MOV.U32 R24, RZ, RZ, -0x1 ;  /* 0xffffffffff187424 */ /* 0x000fe200078e00ff */
[----:B------:R-:W-:Y:S01]  /*0190*/  ULOP3.LUT UR4, UR7, 0x7ffffff0, URZ, 0xc0, !UPT ;  /* 0x7ffffff007047892 */ /* 0x000fe2000f8ec0ff */
[----:B------:R-:W-:Y:S01]  /*01a0*/  IMAD.MOV.U32 R25, RZ, RZ, -0x100001 ;  /* 0xffefffffff197424 */ /* 0x000fe200078e00ff */
[----:B0-----:R-:W-:Y:S02]  /*01b0*/  UIADD3 UR5, UP1, UPT, UR8, 0x40, URZ ;  /* 0x0000004008057890 */ /* 0x001fe4000ff3e0ff */
[----:B------:R-:W-:Y:S02]  /*01c0*/  UIADD3 UR8, UPT, UPT, -UR4, URZ, URZ ;  /* 0x000000ff04087290 */ /* 0x000fe4000fffe1ff */
[----:B------:R-:W-:-:S12]  /*01d0*/  UIADD3.X UR6, UPT, UPT, URZ, UR9, URZ, UP1, !UPT ;  /* 0x00000009ff067290 */ /* 0x000fd80008ffe4ff */
.L_x_9:
        /* <DEDUP_REMOVED lines=10> */
[----:B------:R-:W5:Y:S04]  /*0280*/  LDG.E.64 R4, desc[UR12][R22.64+-0x8] ;  /* 0xfffff80c16047981 */ /* 0x000f68000c1e1b00 */
[----:B------:R-:W5:Y:S01]  /*0290*/  LDG.E.64 R6, desc[UR12][R22.64] ;  /* 0x0000000c16067981 */ /* 0x000f62000c1e1b00 */
[----:B------:R-:W-:Y:S01]  /*02a0*/  IMAD.MOV.U32 R29, RZ, RZ, R24 ;  /* 0x000000ffff1d7224 */ /* 0x000fe200078e0018 */
[----:B------:R-:W-:Y:S01]  /*02b0*/  MOV R19, R25 ;  /* 0x0000001900137202 */ /* 0x000fe20000000f00 */
[----:B--2---:R-:W-:Y:S01]  /*02c0*/  DSETP.MAX.AND P0, P1, R8, R24, PT ;  /* 0x000000180800722a */ /* 0x004fe2000390f000 */
[----:B------:R-:W-:-:S02]  /*02d0*/  IMAD.MOV.U32 R18, RZ, RZ, R8 ;  /* 0x000000ffff127224 */ /* 0x000fc400078e0008 */
[----:B------:R-:W-:Y:S02]  /*02e0*/  IMAD.MOV.U32 R24, RZ, RZ, R9 ;  /* 0x000000ffff187224 */ /* 0x000fe400078e0009 */
[----:B------:R-:W2:Y:S01]  /*02f0*/  LDG.E.64 R8, desc[UR12][R22.64+0x8] ;  /* 0x0000080c16087981 */ /* 0x000ea2000c1e1b00 */
[----:B------:R-:W-:Y:S02]  /*0300*/  SEL R18, R18, R29, P0 ;  /* 0x0000001d12127207 */ /* 0x000fe40000000000 */
[----:B------:R-:W-:-:S06]  /*0310*/  FSEL R25, R24, R19, P0 ;  /* 0x0000001318197208 */ /* 0x000fcc0000000000 */
[----:B------:R-:W-:-:S05]  /*0320*/  @P1 LOP3.LUT R25, R19, 0x80000, RZ, 0xfc, !PT ;  /* 0x0008000013191812 */ /* 0x000fca00078efcff */
[----:B------:R-:W-:Y:S02]  /*0330*/  IMAD.MOV.U32 R19, RZ, RZ, R25 ;  /* 0x000000ffff137224 */ /* 0x000fe400078e0019 */
[----:B------:R-:W-:Y:S02]  /*0340*/  IMAD.MOV.U32 R25, RZ, RZ, R18 ;  /* 0x000000ffff197224 */ /* 0x000fe400078e0012 */
[----:B---3--:R-:W-:Y:S02]  /*0350*/  IMAD.MOV.U32 R24, RZ, RZ, R11 ;  /* 0x000000ffff187224 */ /* 0x008fe400078e000b */
[----:B------:R-:W-:Y:S01]  /*0360*/  DSETP.MAX.AND P0, P1, R18, R10, PT ;  /* 0x0000000a1200722a */ /* 0x000fe2000390f000 */
[----:B------:R-:W-:Y:S02]  /*0370*/  IMAD.MOV.U32 R18, RZ, RZ, R10 ;  /* 0x000000ffff127224 */ /* 0x000fe400078e000a */
[----:B------:R-:W3:Y:S03]  /*0380*/  LDG.E.64 R10, desc[UR12][R22.64+0x10] ;  /* 0x0000100c160a7981 */ /* 0x000ee6000c1e1b00 */
[----:B------:R-:W-:-:S02]  /*0390*/  FSEL R19, R19, R24, P0 ;  /* 0x0000001813137208 */ /* 0x000fc40000000000 */
[----:B------:R-:W-:-:S06]  /*03a0*/  SEL R18, R25, R18, P0 ;  /* 0x0000001219127207 */ /* 0x000fcc0000000000 */
[----:B------:R-:W-:Y:S01]  /*03b0*/  @P1 LOP3.LUT R19, R24, 0x80000, RZ, 0xfc, !PT ;  /* 0x0008000018131812 */ /* 0x000fe200078efcff */
[----:B------:R-:W-:Y:S01]  /*03c0*/  IMAD.MOV.U32 R25, RZ, RZ, R18 ;  /* 0x000000ffff197224 */ /* 0x000fe200078e0012 */
[----:B----4-:R-:W-:-:S04]  /*03d0*/  MOV R24, R13 ;  /* 0x0000000d00187202 */ /* 0x010fc80000000f00 */
[----:B------:R-:W-:Y:S01]  /*03e0*/  DSETP.MAX.AND P0, P1, R18, R12, PT ;  /* 0x0000000c1200722a */ /* 0x000fe2000390f000 */
[----:B------:R-:W-:Y:S02]  /*03f0*/  IMAD.MOV.U32 R18, RZ, RZ, R12 ;  /* 0x000000ffff127224 */ /* 0x000fe400078e000c */
[----:B------:R-:W4:Y:S03]  /*0400*/  LDG.E.64 R12, desc[UR12][R22.64+0x18] ;  /* 0x0000180c160c7981 */ /* 0x000f26000c1e1b00 */
[----:B------:R-:W-:Y:S02]  /*0410*/  FSEL R19, R19, R24, P0 ;  /* 0x0000001813137208 */ /* 0x000fe40000000000 */
[----:B------:R-:W-:-:S06]  /*0420*/  SEL R18, R25, R18, P0 ;  /* 0x0000001219127207 */ /* 0x000fcc0000000000 */
[----:B------:R-:W-:Y:S01]  /*0430*/  @P1 LOP3.LUT R19, R24, 0x80000, RZ, 0xfc, !PT ;  /* 0x0008000018131812 */ /* 0x000fe200078efcff */
[----:B------:R-:W-:Y:S02]  /*0440*/  IMAD.MOV.U32 R25, RZ, RZ, R18 ;  /* 0x000000ffff197224 */ /* 0x000fe400078e0012 */
[----:B-----5:R-:W-:-:S03]  /*0450*/  IMAD.MOV.U32 R24, RZ, RZ, R15 ;  /* 0x000000ffff187224 */ /* 0x020fc600078e000f */
[----:B------:R-:W-:Y:S01]  /*0460*/  DSETP.MAX.AND P0, P1, R18, R14, PT ;  /* 0x0000000e1200722a */ /* 0x000fe2000390f000 */
[----:B------:R-:W-:Y:S02]  /*0470*/  IMAD.MOV.U32 R18, RZ, RZ, R14 ;  /* 0x000000ffff127224 */ /* 0x000fe400078e000e */
[----:B------:R-:W5:Y:S03]  /*0480*/  LDG.E.64 R14, desc[UR12][R22.64+0x20] ;  /* 0x0000200c160e7981 */ /* 0x000f66000c1e1b00 */
[----:B------:R-:W-:Y:S02]  /*0490*/  FSEL R19, R19, R24, P0 ;  /* 0x0000001813137208 */ /* 0x000fe40000000000 */
[----:B------:R-:W-:-:S06]  /*04a0*/  SEL R18, R25, R18, P0 ;  /* 0x0000001219127207 */ /* 0x000fcc0000000000 */
[----:B------:R-:W-:Y:S01]  /*04b0*/  @P1 LOP3.LUT R19, R24, 0x80000, RZ, 0xfc, !PT ;  /* 0x0008000018131812 */ /* 0x000fe200078efcff */
[----:B------:R-:W-:Y:S02]  /*04c0*/  IMAD.MOV.U32 R25, RZ, RZ, R18 ;  /* 0x000000ffff197224 */ /* 0x000fe400078e0012 */
[----:B------:R-:W-:-:S03]  /*04d0*/  IMAD.MOV.U32 R24, RZ, RZ, R17 ;  /* 0x000000ffff187224 */ /* 0x000fc600078e0011 */
[----:B------:R-:W-:Y:S01]  /*04e0*/  DSETP.MAX.AND P0, P1, R18, R16, PT ;  /* 0x000000101200722a */ /* 0x000fe2000390f000 */
[----:B------:R-:W-:Y:S02]  /*04f0*/  IMAD.MOV.U32 R18, RZ, RZ, R16 ;  /* 0x000000ffff127224 */ /* 0x000fe400078e0010 */
[----:B------:R-:W5:Y:S03]  /*0500*/  LDG.E.64 R16, desc[UR12][R22.64+0x28] ;  /* 0x0000280c16107981 */ /* 0x000f66000c1e1b00 */
[----:B------:R-:W-:Y:S02]  /*0510*/  FSEL R19, R19, R24, P0 ;  /* 0x0000001813137208 */ /* 0x000fe40000000000 */
[----:B------:R-:W-:-:S06]  /*0520*/  SEL R18, R25, R18, P0 ;  /* 0x0000001219127207 */ /* 0x000fcc0000000000 */
[----:B------:R-:W-:Y:S01]  /*0530*/  @P1 LOP3.LUT R19, R24, 0x80000, RZ, 0xfc, !PT ;  /* 0x0008000018131812 */ /* 0x000fe200078efcff */
[----:B------:R-:W-:Y:S01]  /*0540*/  IMAD.MOV.U32 R25, RZ, RZ, R20 ;  /* 0x000000ffff197224 */ /* 0x000fe200078e0014 */
[----:B------:R-:W-:-:S04]  /*0550*/  MOV R28, R21 ;  /* 0x00000015001c7202 */ /* 0x000fc80000000f00 */
[----:B------:R-:W-:Y:S01]  /*0560*/  DSETP.MAX.AND P0, P1, R18, R20, PT ;  /* 0x000000141200722a */ /* 0x000fe2000390f000 */
[----:B------:R-:W5:Y:S01]  /*0570*/  LDG.E.64 R20, desc[UR12][R22.64+0x30] ;  /* 0x0000300c16147981 */ /* 0x000f62000c1e1b00 */
[----:B------:R-:W-:-:S05]  /*0580*/  IMAD.MOV.U32 R24, RZ, RZ, R18 ;  /* 0x000000ffff187224 */ /* 0x000fca00078e0012 */
[----:B------:R-:W-:Y:S02]  /*0590*/  SEL R18, R24, R25, P0 ;  /* 0x0000001918127207 */ /* 0x000fe40000000000 */
[----:B------:R-:W5:Y:S01]  /*05a0*/  LDG.E.64 R24, desc[UR12][R22.64+0x38] ;  /* 0x0000380c16187981 */ /* 0x000f62000c1e1b00 */
[----:B------:R-:W-:-:S04]  /*05b0*/  FSEL R19, R19, R28, P0 ;  /* 0x0000001c13137208 */ /* 0x000fc80000000000 */
[----:B------:R-:W-:-:S06]  /*05c0*/  @P1 LOP3.LUT R19, R28, 0x80000, RZ, 0xfc, !PT ;  /* 0x000800001c131812 */ /* 0x000fcc00078efcff */
[----:B------:R-:W-:Y:S01]  /*05d0*/  DSETP.MAX.AND P0, P1, R18, R2, PT ;  /* 0x000000021200722a */ /* 0x000fe2000390f000 */
[----:B------:R-:W-:Y:S02]  /*05e0*/  IMAD.MOV.U32 R28, RZ, RZ, R18 ;  /* 0x000000ffff1c7224 */ /* 0x000fe400078e0012 */
[----:B------:R-:W-:-:S03]  /*05f0*/  IMAD.MOV.U32 R29, RZ, RZ, R2 ;  /* 0x000000ffff1d7224 */ /* 0x000fc600078e0002 */
[----:B------:R-:W-:Y:S02]  /*0600*/  FSEL R19, R19, R3, P0 ;  /* 0x0000000313137208 */ /* 0x000fe40000000000 */
[----:B------:R-:W-:-:S06]  /*0610*/  SEL R28, R28, R29, P0 ;  /* 0x0000001d1c1c7207 */ /* 0x000fcc0000000000 */
[----:B------:R-:W-:-:S05]  /*0620*/  @P1 LOP3.LUT R19, R3, 0x80000, RZ, 0xfc, !PT ;  /* 0x0008000003131812 */ /* 0x000fca00078efcff */
[----:B------:R-:W-:-:S06]  /*0630*/  IMAD.MOV.U32 R29, RZ, RZ, R19 ;  /* 0x000000ffff1d7224 */ /* 0x000fcc00078e0013 */
[----:B------:R-:W-:Y:S01]  /*0640*/  DSETP.MAX.AND P0, P1, R28, R4, PT ;  /* 0x000000041c00722a */ /* 0x000fe2000390f000 */
[----:B------:R-:W-:Y:S02]  /*0650*/  IMAD.MOV.U32 R18, RZ, RZ, R5 ;  /* 0x000000ffff127224 */ /* 0x000fe400078e0005 */
[----:B------:R-:W-:-:S03]  /*0660*/  IMAD.MOV.U32 R2, RZ, RZ, R28 ;  /* 0x000000ffff027224 */ /* 0x000fc600078e001c */
[----:B------:R-:W-:Y:S02]  /*0670*/  FSEL R3, R29, R18, P0 ;  /* 0x000000121d037208 */ /* 0x000fe40000000000 */
[----:B------:R-:W-:-:S06]  /*0680*/  SEL R2, R2, R4, P0 ;  /* 0x0000000402027207 */ /* 0x000fcc0000000000 */
[----:B------:R-:W-:-:S06]  /*0690*/  @P1 LOP3.LUT R3, R18, 0x80000, RZ, 0xfc, !PT ;  /* 0x0008000012031812 */ /* 0x000fcc00078efcff */
[----:B------:R-:W-:Y:S01]  /*06a0*/  DSETP.MAX.AND P0, P1, R2, R6, PT ;  /* 0x000000060200722a */ /* 0x000fe2000390f000 */
[----:B------:R-:W-:Y:S02]  /*06b0*/  IMAD.MOV.U32 R5, RZ, RZ, R7 ;  /* 0x000000ffff057224 */ /* 0x000fe400078e0007 */
[----:B------:R-:W-:-:S05]  /*06c0*/  IMAD.MOV.U32 R4, RZ, RZ, R3 ;  /* 0x000000ffff047224 */ /* 0x000fca00078e0003 */
[----:B------:R-:W-:-:S06]  /*06d0*/  FSEL R19, R4, R5, P0 ;  /* 0x0000000504137208 */ /* 0x000fcc0000000000 */
[----:B------:R-:W-:Y:S02]  /*06e0*/  @P1 LOP3.LUT R19, R5, 0x80000, RZ, 0xfc, !PT ;  /* 0x0008000005131812 */ /* 0x000fe400078efcff */
[----:B------:R-:W-:-:S03]  /*06f0*/  SEL R2, R2, R6, P0 ;  /* 0x0000000602027207 */ /* 0x000fc60000000000 */
[----:B------:R-:W-:-:S04]  /*0700*/  IMAD.MOV.U32 R3, RZ, RZ, R19 ;  /* 0x000000ffff037224 */ /* 0x000fc800078e0013 */
[----:B------:R-:W-:Y:S02]  /*0710*/  IMAD.MOV.U32 R4, RZ, RZ, R3 ;  /* 0x000000ffff047224 */ /* 0x000fe400078e0003 */
[----:B--2---:R-:W-:Y:S01]  /*0720*/  DSETP.MAX.AND P0, P1, R2, R8, PT ;  /* 0x000000080200722a */ /* 0x004fe2000390f000 */
[----:B------:R-:W-:-:S05]  /*0730*/  MOV R5, R9 ;  /* 0x0000000900057202 */ /* 0x000fca0000000f00 */
[----:B------:R-:W-:Y:S02]  /*0740*/  FSEL R7, R4, R5, P0 ;  /* 0x0000000504077208 */ /* 0x000fe40000000000 */
[----:B------:R-:W-:-:S06]  /*0750*/  SEL R2, R2, R8, P0 ;  /* 0x0000000802027207 */ /* 0x000fcc0000000000 */
[----:B------:R-:W-:-:S05]  /*0760*/  @P1 LOP3.LUT R7, R5, 0x80000, RZ, 0xfc, !PT ;  /* 0x0008000005071812 */ /* 0x000fca00078efcff */
[----:B------:R-:W-:-:S06]  /*0770*/  IMAD.MOV.U32 R3, RZ, RZ, R7 ;  /* 0x000000ffff037224 */ /* 0x000fcc00078e0007 */
[----:B---3--:R-:W-:Y:S01]  /*0780*/  DSETP.MAX.AND P0, P1, R2, R10, PT ;  /* 0x0000000a0200722a */ /* 0x008fe2000390f000 */
[----:B------:R-:W-:Y:S02]  /*0790*/  IMAD.MOV.U32 R5, RZ, RZ, R11 ;  /* 0x000000ffff057224 */ /* 0x000fe400078e000b */
[----:B------:R-:W-:-:S05]  /*07a0*/  IMAD.MOV.U32 R4, RZ, RZ, R3 ;  /* 0x000000ffff047224 */ /* 0x000fca00078e0003 */
[----:B------:R-:W-:-:S06]  /*07b0*/  FSEL R7, R4, R5, P0 ;  /* 0x0000000504077208 */ /* 0x000fcc0000000000 */
[----:B------:R-:W-:Y:S02]  /*07c0*/  @P1 LOP3.LUT R7, R5, 0x80000, RZ, 0xfc, !PT ;  /* 0x0008000005071812 */ /* 0x000fe400078efcff */
[----:B------:R-:W-:-:S03]  /*07d0*/  SEL R2, R2, R10, P0 ;  /* 0x0000000a02027207 */ /* 0x000fc60000000000 */
[----:B------:R-:W-:-:S06]  /*07e0*/  IMAD.MOV.U32 R3, RZ, RZ, R7 ;  /* 0x000000ffff037224 */ /* 0x000fcc00078e0007 */
[----:B----4-:R-:W-:Y:S01]  /*07f0*/  DSETP.MAX.AND P0, P1, R2, R12, PT ;  /* 0x0000000c0200722a */ /* 0x010fe2000390f000 */
[----:B------:R-:W-:Y:S02]  /*0800*/  IMAD.MOV.U32 R5, RZ, RZ, R13 ;  /* 0x000000ffff057224 */ /* 0x000fe400078e000d */
[----:B------:R-:W-:-:S05]  /*0810*/  IMAD.MOV.U32 R4, RZ, RZ, R3 ;  /* 0x000000ffff047224 */ /* 0x000fca00078e0003 */
[----:B------:R-:W-:-:S06]  /*0820*/  FSEL R7, R4, R5, P0 ;  /* 0x0000000504077208 */ /* 0x000fcc0000000000 */
[----:B------:R-:W-:Y:S02]  /*0830*/  @P1 LOP3.LUT R7, R5, 0x80000, RZ, 0xfc, !PT ;  /* 0x0008000005071812 */ /* 0x000fe400078efcff */
[----:B------:R-:W-:-:S03]  /*0840*/  SEL R2, R2, R12, P0 ;  /* 0x0000000c02027207 */ /* 0x000fc60000000000 */
[----:B------:R-:W-:-:S06]  /*0850*/  IMAD.MOV.U32 R3, RZ, RZ, R7 ;  /* 0x000000ffff037224 */ /* 0x000fcc00078e0007 */
[----:B-----5:R-:W-:Y:S01]  /*0860*/  DSETP.MAX.AND P0, P1, R2, R14, PT ;  /* 0x0000000e0200722a */ /* 0x020fe2000390f000 */
[----:B------:R-:W-:Y:S01]  /*0870*/  IMAD.MOV.U32 R4, RZ, RZ, R3 ;  /* 0x000000ffff047224 */ /* 0x000fe200078e0003 */
[----:B------:R-:W-:-:S04]  /*0880*/  MOV R5, R15 ;  /* 0x0000000f00057202 */ /* 0x000fc80000000f00 */
[----:B------:R-:W-:Y:S02]  /*0890*/  FSEL R7, R4, R5, P0 ;  /* 0x0000000504077208 */ /* 0x000fe40000000000 */
[----:B------:R-:W-:-:S06]  /*08a0*/  SEL R2, R2, R14, P0 ;  /* 0x0000000e02027207 */ /* 0x000fcc0000000000 */
[----:B------:R-:W-:-:S05]  /*08b0*/  @P1 LOP3.LUT R7, R5, 0x80000, RZ, 0xfc, !PT ;  /* 0x0008000005071812 */ /* 0x000fca00078efcff */
[----:B------:R-:W-:-:S06]  /*08c0*/  IMAD.MOV.U32 R3, RZ, RZ, R7 ;  /* 0x000000ffff037224 */ /* 0x000fcc00078e0007 */
[----:B------:R-:W-:Y:S01]  /*08d0*/  DSETP.MAX.AND P0, P1, R2, R16, PT ;  /* 0x000000100200722a */ /* 0x000fe2000390f000 */
[----:B------:R-:W-:Y:S02]  /*08e0*/  IMAD.MOV.U32 R5, RZ, RZ, R17 ;  /* 0x000000ffff057224 */ /* 0x000fe400078e0011 */
[----:B------:R-:W-:-:S05]  /*08f0*/  IMAD.MOV.U32 R4, RZ, RZ, R3 ;  /* 0x000000ffff047224 */ /* 0x000fca00078e0003 */
[----:B------:R-:W-:-:S06]  /*0900*/  FSEL R7, R4, R5, P0 ;  /* 0x0000000504077208 */ /* 0x000fcc0000000000 */
[----:B------:R-:W-:Y:S02]  /*0910*/  @P1 LOP3.LUT R7, R5, 0x80000, RZ, 0xfc, !PT ;  /* 0x0008000005071812 */ /* 0x000fe400078efcff */
[----:B------:R-:W-:-:S03]  /*0920*/  SEL R2, R2, R16, P0 ;  /* 0x0000001002027207 */ /* 0x000fc60000000000 */
[----:B------:R-:W-:-:S06]  /*0930*/  IMAD.MOV.U32 R3, RZ, RZ, R7 ;  /* 0x000000ffff037224 */ /* 0x000fcc00078e0007 */
[----:B------:R-:W-:Y:S01]  /*0940*/  DSETP.MAX.AND P0, P1, R2, R20, PT ;  /* 0x000000140200722a */ /* 0x000fe2000390f000 */
[----:B------:R-:W-:Y:S02]  /*0950*/  IMAD.MOV.U32 R5, RZ, RZ, R21 ;  /* 0x000000ffff057224 */ /* 0x000fe400078e0015 */
[----:B------:R-:W-:-:S05]  /*0960*/  IMAD.MOV.U32 R4, RZ, RZ, R3 ;  /* 0x000000ffff047224 */ /* 0x000fca00078e0003 */
[----:B------:R-:W-:-:S06]  /*0970*/  FSEL R7, R4, R5, P0 ;  /* 0x0000000504077208 */ /* 0x000fcc0000000000 */
[----:B------:R-:W-:Y:S02]  /*0980*/  @P1 LOP3.LUT R7, R5, 0x80000, RZ, 0xfc, !PT ;  /* 0x0008000005071812 */ /* 0x000fe400078efcff */
[----:B------:R-:W-:-:S03]  /*0990*/  SEL R2, R2, R20, P0 ;  /* 0x0000001402027207 */ /* 0x000fc60000000000 */
[----:B------:R-:W-:Y:S01]  /*09a0*/  IMAD.MOV.U32 R3, RZ, RZ, R7 ;  /* 0x000000ffff037224 */ /* 0x000fe200078e0007 */
[----:B------:R-:W-:-:S05]  /*09b0*/  UIADD3 UR8, UPT, UPT, UR8, 0x10, URZ ;  /* 0x0000001008087890 */ /* 0x000fca000fffe0ff */
[----:B------:R-:W-:Y:S01]  /*09c0*/  DSETP.MAX.AND P0, P1, R2, R24, PT ;  /* 0x000000180200722a */ /* 0x000fe2000390f000 */
[----:B------:R-:W-:Y:S01]  /*09d0*/  MOV R4, R2 ;  /* 0x0000000200047202 */ /* 0x000fe20000000f00 */
[----:B------:R-:W-:Y:S01]  /*09e0*/  IMAD.MOV.U32 R2, RZ, RZ, R25 ;  /* 0x000000ffff027224 */ /* 0x000fe200078e0019 */
[----:B------:R-:W-:-:S04]  /*09f0*/  UISETP.NE.AND UP1, UPT, UR8, URZ, UPT ;  /* 0x000000ff0800728c */ /* 0x000fc8000bf25270 */
[----:B------:R-:W-:Y:S01]  /*0a00*/  FSEL R3, R3, R2, P0 ;  /* 0x0000000203037208 */ /* 0x000fe20000000000 */
[----:B------:R-:W-:Y:S01]  /*0a10*/  VIADD R27, R27, 0x10 ;  /* 0x000000101b1b7836 */ /* 0x000fe20000000000 */
[----:B------:R-:W-:-:S05]  /*0a20*/  SEL R24, R4, R24, P0 ;  /* 0x0000001804187207 */ /* 0x000fca0000000000 */
[----:B------:R-:W-:-:S05]  /*0a30*/  @P1 LOP3.LUT R3, R2, 0x80000, RZ, 0xfc, !PT ;  /* 0x0008000002031812 */ /* 0x000fca00078efcff */
[----:B------:R-:W-:Y:S01]  /*0a40*/  IMAD.MOV.U32 R25, RZ, RZ, R3 ;  /* 0x000000ffff197224 */ /* 0x000fe200078e0003 */
[----:B------:R-:W-:Y:S06]  /*0a50*/  BRA.U UP1, `(.L_x_9) ;  /* 0xfffffff501e07547 */ /* 0x000fec000b83ffff */
.L_x_8:
[----:B------:R-:W-:Y:S05]  /*0a60*/  BRA.U !UP0, `(.L_x_7) ;  /* 0x0000000508fc7547 */ /* 0x000fea000b800000 */
[----:B------:R-:W-:Y:S02]  /*0a70*/  UISETP.GE.U32.AND UP0, UPT, UR10, 0x8, UPT ;  /* 0x000000080a00788c */ /* 0x000fe4000bf06070 */
[----:B------:R-:W-:-:S04]  /*0a80*/  ULOP3.LUT UR6, UR7, 0x7, URZ, 0xc0, !UPT ;  /* 0x0000000707067892 */ /* 0x000fc8000f8ec0ff */
[----:B------:R-:W-:-:S03]  /*0a90*/  UISETP.NE.AND UP1, UPT, UR6, URZ, UPT ;  /* 0x000000ff0600728c */ /* 0x000fc6000bf25270 */
[----:B------:R-:W-:Y:S08]  /*0aa0*/  BRA.U !UP0, `(.L_x_10) ;  /* 0x00000005080c7547 */ /* 0x000ff0000b800000 */
[----:B------:R-:W0:Y:S01]  /*0ab0*/  LDC.64 R18, c[0x0][0x380] ;  /* 0x0000e000ff127b82 */ /* 0x000e220000000a00 */
[----:B------:R-:W-:-:S04]  /*0ac0*/  VIADD R3, R26, UR4 ;  /* 0x000000041a037c36 */ /* 0x000fc80008000000 */
        /* <DEDUP_REMOVED lines=8> */
[----:B------:R3:W5:Y:S01]  /*0b50*/  LDG.E.64 R10, desc[UR12][R18.64+0x38] ;  /* 0x0000380c120a7981 */ /* 0x000762000c1e1b00 */
[----:B------:R-:W-:Y:S01]  /*0b60*/  IMAD.MOV.U32 R20, RZ, RZ, R25 ;  /* 0x000000ffff147224 */ /* 0x000fe200078e0019 */
[----:B------:R-:W-:Y:S01]  /*0b70*/  UIADD3 UR4, UPT, UPT, UR4, 0x8, URZ ;  /* 0x0000000804047890 */ /* 0x000fe2000fffe0ff */
[----:B--2---:R-:W-:Y:S01]  /*0b80*/  DSETP.MAX.AND P0, P1, R24, R16, PT ;  /* 0x000000101800722a */ /* 0x004fe2000390f000 */
[----:B------:R-:W-:-:S02]  /*0b90*/  IMAD.MOV.U32 R21, RZ, RZ, R17 ;  /* 0x000000ffff157224 */ /* 0x000fc400078e0011 */
[----:B---3--:R-:W-:-:S03]  /*0ba0*/  IMAD.MOV.U32 R19, RZ, RZ, R15 ;  /* 0x000000ffff137224 */ /* 0x008fc600078e000f */
[----:B------:R-:W-:Y:S02]  /*0bb0*/  FSEL R23, R20, R21, P0 ;  /* 0x0000001514177208 */ /* 0x000fe40000000000 */
[----:B------:R-:W-:-:S06]  /*0bc0*/  SEL R16, R24, R16, P0 ;  /* 0x0000001018107207 */ /* 0x000fcc0000000000 */
[----:B------:R-:W-:-:S05]  /*0bd0*/  @P1 LOP3.LUT R23, R21, 0x80000, RZ, 0xfc, !PT ;  /* 0x0008000015171812 */ /* 0x000fca00078efcff */
[----:B------:R-:W-:-:S05]  /*0be0*/  IMAD.MOV.U32 R17, RZ, RZ, R23 ;  /* 0x000000ffff117224 */ /* 0x000fca00078e0017 */
[----:B------:R-:W-:Y:S01]  /*0bf0*/  MOV R18, R17 ;  /* 0x0000001100127202 */ /* 0x000fe20000000f00 */
[----:B------:R-:W-:Y:S01]  /*0c00*/  DSETP.MAX.AND P0, P1, R16, R14, PT ;  /* 0x0000000e1000722a */ /* 0x000fe2000390f000 */
[----:B----4-:R-:W-:-:S05]  /*0c10*/  IMAD.MOV.U32 R17, RZ, RZ, R13 ;  /* 0x000000ffff117224 */ /* 0x010fca00078e000d */
[----:B------:R-:W-:Y:S02]  /*0c20*/  FSEL R21, R18, R19, P0 ;  /* 0x0000001312157208 */ /* 0x000fe40000000000 */
[----:B------:R-:W-:-:S06]  /*0c30*/  SEL R14, R16, R14, P0 ;  /* 0x0000000e100e7207 */ /* 0x000fcc0000000000 */
[----:B------:R-:W-:-:S05]  /*0c40*/  @P1 LOP3.LUT R21, R19, 0x80000, RZ, 0xfc, !PT ;  /* 0x0008000013151812 */ /* 0x000fca00078efcff */
[----:B------:R-:W-:-:S04]  /*0c50*/  IMAD.MOV.U32 R15, RZ, RZ, R21 ;  /* 0x000000ffff0f7224 */ /* 0x000fc800078e0015 */
[----:B------:R-:W-:Y:S02]  /*0c60*/  IMAD.MOV.U32 R16, RZ, RZ, R15 ;  /* 0x000000ffff107224 */ /* 0x000fe400078e000f */
[----:B------:R-:W-:Y:S01]  /*0c70*/  DSETP.MAX.AND P0, P1, R14, R12, PT ;  /* 0x0000000c0e00722a */ /* 0x000fe2000390f000 */
[----:B-----5:R-:W-:-:S05]  /*0c80*/  IMAD.MOV.U32 R15, RZ, RZ, R9 ;  /* 0x000000ffff0f7224 */ /* 0x020fca00078e0009 */
[----:B------:R-:W-:Y:S02]  /*0c90*/  FSEL R19, R16, R17, P0 ;  /* 0x0000001110137208 */ /* 0x000fe40000000000 */
[----:B------:R-:W-:-:S06]  /*0ca0*/  SEL R12, R14, R12, P0 ;  /* 0x0000000c0e0c7207 */ /* 0x000fcc0000000000 */
[----:B------:R-:W-:-:S05]  /*0cb0*/  @P1 LOP3.LUT R19, R17, 0x80000, RZ, 0xfc, !PT ;  /* 0x0008000011131812 */ /* 0x000fca00078efcff */
[----:B------:R-:W-:-:S04]  /*0cc0*/  IMAD.MOV.U32 R13, RZ, RZ, R19 ;  /* 0x000000ffff0d7224 */ /* 0x000fc800078e0013 */
[----:B------:R-:W-:Y:S02]  /*0cd0*/  IMAD.MOV.U32 R14, RZ, RZ, R13 ;  /* 0x000000ffff0e7224 */ /* 0x000fe400078e000d */
[----:B------:R-:W-:Y:S01]  /*0ce0*/  DSETP.MAX.AND P0, P1, R12, R8, PT ;  /* 0x000000080c00722a */ /* 0x000fe2000390f000 */
[----:B------:R-:W-:-:S05]  /*0cf0*/  IMAD.MOV.U32 R13, RZ, RZ, R7 ;  /* 0x000000ffff0d7224 */ /* 0x000fca00078e0007 */
[----:B------:R-:W-:Y:S02]  /*0d00*/  FSEL R17, R14, R15, P0 ;  /* 0x0000000f0e117208 */ /* 0x000fe40000000000 */
[----:B------:R-:W-:-:S06]  /*0d10*/  SEL R8, R12, R8, P0 ;  /* 0x000000080c087207 */ /* 0x000fcc0000000000 */
[----:B------:R-:W-:-:S05]  /*0d20*/  @P1 LOP3.LUT R17, R15, 0x80000, RZ, 0xfc, !PT ;  /* 0x000800000f111812 */ /* 0x000fca00078efcff */
[----:B------:R-:W-:-:S05]  /*0d30*/  IMAD.MOV.U32 R9, RZ, RZ, R17 ;  /* 0x000000ffff097224 */ /* 0x000fca00078e0011 */
[----:B------:R-:W-:Y:S01]  /*0d40*/  MOV R12, R9 ;  /* 0x00000009000c7202 */ /* 0x000fe20000000f00 */
[----:B------:R-:W-:Y:S01]  /*0d50*/  DSETP.MAX.AND P0, P1, R8, R6, PT ;  /* 0x000000060800722a */ /* 0x000fe2000390f000 */
[----:B------:R-:W-:-:S05]  /*0d60*/  IMAD.MOV.U32 R9, RZ, RZ, R5 ;  /* 0x000000ffff097224 */ /* 0x000fca00078e0005 */
        /* <DEDUP_REMOVED lines=19> */
[----:B------:R-:W-:-:S06]  /*0ea0*/  DSETP.MAX.AND P0, P1, R2, R10, PT ;  /* 0x0000000a0200722a */ /* 0x000fcc000390f000 */
[----:B------:R-:W-:Y:S02]  /*0eb0*/  FSEL R25, R4, R5, P0 ;  /* 0x0000000504197208 */ /* 0x000fe40000000000 */
[----:B------:R-:W-:-:S06]  /*0ec0*/  SEL R24, R2, R10, P0 ;  /* 0x0000000a02187207 */ /* 0x000fcc0000000000 */
[----:B------:R-:W-:-:S07]  /*0ed0*/  @P1 LOP3.LUT R25, R5, 0x80000, RZ, 0xfc, !PT ;  /* 0x0008000005191812 */ /* 0x000fce00078efcff */
.L_x_10:
        /* <DEDUP_REMOVED lines=20> */
[----:B------:R-:W-:-:S04]  /*1020*/  IMAD.MOV.U32 R11, RZ, RZ, R15 ;  /* 0x000000ffff0b7224 */ /* 0x000fc800078e000f */
[----:B------:R-:W-:Y:S02]  /*1030*/  IMAD.MOV.U32 R8, RZ, RZ, R11 ;  /* 0x000000ffff087224 */ /* 0x000fe400078e000b */
[----:B------:R-:W-:-:S06]  /*1040*/  DSETP.MAX.AND P0, P1, R10, R6, PT ;  /* 0x000000060a00722a */ /* 0x000fcc000390f000 */
[----:B------:R-:W-:Y:S02]  /*1050*/  FSEL R13, R8, R9, P0 ;  /* 0x00000009080d7208 */ /* 0x000fe40000000000 */
[----:B------:R-:W-:-:S06]  /*1060*/  SEL R6, R10, R6, P0 ;  /* 0x000000060a067207 */ /* 0x000fcc0000000000 */
[----:B------:R-:W-:Y:S01]  /*1070*/  @P1 LOP3.LUT R13, R9, 0x80000, RZ, 0xfc, !PT ;  /* 0x00080000090d1812 */ /* 0x000fe200078efcff */
[----:B----4-:R-:W-:-:S04]  /*1080*/  IMAD.MOV.U32 R9, RZ, RZ, R5 ;  /* 0x000000ffff097224 */ /* 0x010fc800078e0005 */
[----:B------:R-:W-:-:S05]  /*1090*/  IMAD.MOV.U32 R7, RZ, RZ, R13 ;  /* 0x000000ffff077224 */ /* 0x000fca00078e000d */
[----:B------:R-:W-:Y:S01]  /*10a0*/  MOV R8, R7 ;  /* 0x0000000700087202 */ /* 0x000fe20000000f00 */
[----:B------:R-:W-:Y:S01]  /*10b0*/  DSETP.MAX.AND P0, P1, R6, R4, PT ;  /* 0x000000040600722a */ /* 0x000fe2000390f000 */
[----:B-----5:R-:W-:-:S05]  /*10c0*/  IMAD.MOV.U32 R7, RZ, RZ, R3 ;  /* 0x000000ffff077224 */ /* 0x020fca00078e0003 */
        /* <DEDUP_REMOVED lines=8> */
[----:B------:R-:W-:-:S07]  /*1150*/  @P1 LOP3.LUT R25, R7, 0x80000, RZ, 0xfc, !PT ;  /* 0x0008000007191812 */ /* 0x000fce00078efcff */
.L_x_11:
[----:B------:R-:W-:Y:S05]  /*1160*/  BRA.U !UP1, `(.L_x_7) ;  /* 0x00000001093c7547 */ /* 0x000fea000b800000 */
[----:B------:R-:W0:Y:S01]  /*1170*/  LDC.64 R4, c[0x0][0x380] ;  /* 0x0000e000ff047b82 */ /* 0x000e220000000a00 */
[----:B------:R-:W-:Y:S01]  /*1180*/  VIADD R7, R26, UR4 ;  /* 0x000000041a077c36 */ /* 0x000fe20008000000 */
[----:B------:R-:W-:-:S12]  /*1190*/  UIADD3 UR5, UPT, UPT, -UR5, URZ, URZ ;  /* 0x000000ff05057290 */ /* 0x000fd8000fffe1ff */
.L_x_12:
[----:B0-----:R-:W-:-:S06]  /*11a0*/  IMAD.WIDE R2, R7, 0x8, R4 ;  /* 0x0000000807027825 */ /* 0x001fcc00078e0204 */
[----:B------:R-:W2:Y:S01]  /*11b0*/  LDG.E.64 R2, desc[UR12][R2.64] ;  /* 0x0000000c02027981 */ /* 0x000ea2000c1e1b00 */
[----:B------:R-:W-:Y:S01]  /*11c0*/  UIADD3 UR5, UPT, UPT, UR5, 0x1, URZ ;  /* 0x0000000105057890 */ /* 0x000fe2000fffe0ff */
[----:B------:R-:W-:Y:S02]  /*11d0*/  IMAD.MOV.U32 R9, RZ, RZ, R25 ;  /* 0x000000ffff097224 */ /* 0x000fe400078e0019 */
[----:B------:R-:W-:Y:S01]  /*11e0*/  VIADD R7, R7, 0x1 ;  /* 0x0000000107077836 */ /* 0x000fe20000000000 */
[----:B------:R-:W-:Y:S01]  /*11f0*/  UISETP.NE.AND UP0, UPT, UR5, URZ, UPT ;  /* 0x000000ff0500728c */ /* 0x000fe2000bf05270 */
[----:B--2---:R-:W-:Y:S01]  /*1200*/  DSETP.MAX.AND P0, P1, R2, R24, PT ;  /* 0x000000180200722a */ /* 0x004fe2000390f000 */
[----:B------:R-:W-:-:S05]  /*1210*/  IMAD.MOV.U32 R6, RZ, RZ, R3 ;  /* 0x000000ffff067224 */ /* 0x000fca00078e0003 */
[----:B------:R-:W-:Y:S02]  /*1220*/  FSEL R25, R6, R9, P0 ;  /* 0x0000000906197208 */ /* 0x000fe40000000000 */
[----:B------:R-:W-:-:S06]  /*1230*/  SEL R24, R2, R24, P0 ;  /* 0x0000001802187207 */ /* 0x000fcc0000000000 */
[----:B------:R-:W-:Y:S01]  /*1240*/  @P1 LOP3.LUT R25, R9, 0x80000, RZ, 0xfc, !PT ;  /* 0x0008000009191812 */ /* 0x000fe200078efcff */
[----:B------:R-:W-:Y:S06]  /*1250*/  BRA.U UP0, `(.L_x_12) ;  /* 0xfffffffd00d07547 */ /* 0x000fec000b83ffff */
.L_x_7:
[----:B------:R-:W0:Y:S02]  /*1260*/  LDC.64 R2, c[0x0][0x388] ;  /* 0x0000e200ff027b82 */ /* 0x000e240000000a00 */
[----:B0-----:R-:W-:-:S05]  /*1270*/  IMAD.WIDE R2, R0, 0x8, R2 ;  /* 0x0000000800027825 */ /* 0x001fca00078e0202 */
[----:B------:R-:W-:Y:S01]  /*1280*/  STG.E.64 desc[UR12][R2.64], R24 ;  /* 0x0000001802007986 */ /* 0x000fe2000c101b0c */
[----:B------:R-:W-:Y:S05]  /*1290*/  EXIT ;  /* 0x000000000000794d */ /* 0x000fea0003800000 */
.L_x_13:
        /* <DEDUP_REMOVED lines=14> */
.L_x_98:


//--------------------- .text.copy                --------------------------
	.section	.text.copy,"ax",@progbits
	.align	128
        .global         copy
        .type           copy,@function
        .size           copy,(.L_x_99 - copy)
        .other          copy,@"STO_CUDA_ENTRY STV_DEFAULT"
copy:
.text.copy:
        /* <DEDUP_REMOVED lines=8> */
[----:B------:R-:W0:Y:S01]  /*0080*/  LDC.64 R2, c[0x0][0x380] ;  /* 0x0000e000ff027b82 */ /* 0x000e220000000a00 */
[----:B------:R-:W1:Y:S07]  /*0090*/  LDCU.64 UR4, c[0x0][0x358] ;  /* 0x00006b00ff0477ac */ /* 0x000e6e0008000a00 */
[----:B------:R-:W2:Y:S01]  /*00a0*/  LDC.64 R4, c[0x0][0x388] ;  /* 0x0000e200ff047b82 */ /* 0x000ea20000000a00 */
[----:B0-----:R-:W-:-:S06]  /*00b0*/  IMAD.WIDE R2, R7, 0x8, R2 ;  /* 0x0000000807027825 */ /* 0x001fcc00078e0202 */
[----:B-1----:R-:W3:Y:S01]  /*00c0*/  LDG.E.64 R2, desc[UR4][R2.64] ;  /* 0x0000000402027981 */ /* 0x002ee2000c1e1b00 */
[----:B--2---:R-:W-:-:S05]  /*00d0*/  IMAD.WIDE R4, R7, 0x8, R4 ;  /* 0x0000000807047825 */ /* 0x004fca00078e0204 */
[----:B---3--:R-:W-:Y:S01]  /*00e0*/  STG.E.64 desc[UR4][R4.64], R2 ;  /* 0x0000000204007986 */ /* 0x008fe2000c101b04 */
[----:B------:R-:W-:Y:S05]  /*00f0*/  EXIT ;  /* 0x000000000000794d */ /* 0x000fea0003800000 */
.L_x_14:
        /* <DEDUP_REMOVED lines=16> */
.L_x_99:


//--------------------- .text.fill                --------------------------
	.section	.text.fill,"ax",@progbits
	.align	128
        .global         fill
        .type           fill,@function
        .size           fill,(.L_x_100 - fill)
        .other          fill,@"STO_CUDA_ENTRY STV_DEFAULT"
fill:
.text.fill:
        /* <DEDUP_REMOVED lines=10> */
[----:B------:R-:W1:Y:S01]  /*00a0*/  LDC.64 R4, c[0x0][0x388] ;  /* 0x0000e200ff047b82 */ /* 0x000e620000000a00 */
[----:B0-----:R-:W-:-:S05]  /*00b0*/  IMAD.WIDE R2, R7, 0x8, R2 ;  /* 0x0000000807027825 */ /* 0x001fca00078e0202 */
[----:B-1----:R-:W-:Y:S01]  /*00c0*/  STG.E.64 desc[UR4][R2.64], R4 ;  /* 0x0000000402007986 */ /* 0x002fe2000c101b04 */
[----:B------:R-:W-:Y:S05]  /*00d0*/  EXIT ;  /* 0x000000000000794d */ /* 0x000fea0003800000 */
.L_x_15:
        /* <DEDUP_REMOVED lines=10> */
.L_x_100:


//--------------------- .text.mul_broadcast       --------------------------
	.section	.text.mul_broadcast,"ax",@progbits
	.align	128
        .global         mul_broadcast
        .type           mul_broadcast,@function
        .size           mul_broadcast,(.L_x_101 - mul_broadcast)
        .other          mul_broadcast,@"STO_CUDA_ENTRY STV_DEFAULT"
mul_broadcast:
.text.mul_broadcast:
[----:B------:R-:W-:Y:S01]  /*0000*/  LDC R1, c[0x0][0x37c] ;  /* 0x0000df00ff017b82 */ /* 0x000fe20000000800 */
[----:B------:R-:W0:Y:S07]  /*0010*/  S2R R5, SR_TID.X ;  /* 0x0000000000057919 */ /* 0x000e2e0000002100 */
[----:B------:R-:W0:Y:S08]  /*0020*/  S2UR UR4, SR_CTAID.X ;  /* 0x00000000000479c3 */ /* 0x000e300000002500 */
[----:B------:R-:W0:Y:S08]  /*0030*/  LDC R0, c[0x0][0x360] ;  /* 0x0000d800ff007b82 */ /* 0x000e300000000800 */
[----:B------:R-:W1:Y:S01]  /*0040*/  LDC.64 R2, c[0x0][0x398] ;  /* 0x0000e600ff027b82 */ /* 0x000e620000000a00 */
[----:B0-----:R-:W-:-:S02]  /*0050*/  IMAD R0, R0, UR4, R5 ;  /* 0x0000000400007c24 */ /* 0x001fc4000f8e0205 */
[----:B-1----:R-:W-:-:S05]  /*0060*/  IMAD R5, R3, R2, RZ ;  /* 0x0000000203057224 */ /* 0x002fca00078e02ff */
[----:B------:R-:W-:-:S13]  /*0070*/  ISETP.GE.AND P0, PT, R0, R5, PT ;  /* 0x000000050000720c */ /* 0x000fda0003f06270 */
[----:B------:R-:W-:Y:S05]  /*0080*/  @P0 EXIT ;  /* 0x000000000000094d */ /* 0x000fea0003800000 */
[----:B------:R-:W-:Y:S01]  /*0090*/  IABS R9, R3 ;  /* 0x0000000300097213 */ /* 0x000fe20000000000 */
[----:B------:R-:W0:Y:S01]  /*00a0*/  LDC R8, c[0x0][0x3a0] ;  /* 0x0000e800ff087b82 */ /* 0x000e220000000800 */
[----:B------:R-:W-:Y:S01]  /*00b0*/  ISETP.GE.AND P2, PT, R0, RZ, PT ;  /* 0x000000ff0000720c */ /* 0x000fe20003f46270 */
[----:B------:R-:W1:Y:S01]  /*00c0*/  LDCU.64 UR4, c[0x0][0x358] ;  /* 0x00006b00ff0477ac */ /* 0x000e620008000a00 */
[----:B------:R-:W2:Y:S08]  /*00d0*/  I2F.RP R2, R9 ;  /* 0x0000000900027306 */ /* 0x000eb00000209400 */
[----:B--2---:R-:W2:Y:S02]  /*00e0*/  MUFU.RCP R2, R2 ;  /* 0x0000000200027308 */ /* 0x004ea40000001000 */
[----:B--2---:R-:W-:-:S06]  /*00f0*/  VIADD R4, R2, 0xffffffe ;  /* 0x0ffffffe02047836 */ /* 0x004fcc0000000000 */
[----:B------:R2:W3:Y:S02]  /*0100*/  F2I.FTZ.U32.TRUNC.NTZ R5, R4 ;  /* 0x0000000400057305 */ /* 0x0004e4000021f000 */
[----:B--2---:R-:W-:Y:S01]  /*0110*/  IMAD.MOV.U32 R4, RZ, RZ, RZ ;  /* 0x000000ffff047224 */ /* 0x004fe200078e00ff */
[----:B---3--:R-:W-:-:S05]  /*0120*/  IADD3 R6, PT, PT, RZ, -R5, RZ ;  /* 0x80000005ff067210 */ /* 0x008fca0007ffe0ff */
[----:B------:R-:W-:Y:S01]  /*0130*/  IMAD R7, R6, R9, RZ ;  /* 0x0000000906077224 */ /* 0x000fe200078e02ff */
[----:B------:R-:W-:-:S03]  /*0140*/  IABS R6, R0 ;  /* 0x0000000000067213 */ /* 0x000fc60000000000 */
[----:B------:R-:W-:-:S06]  /*0150*/  IMAD.HI.U32 R5, R5, R7, R4 ;  /* 0x0000000705057227 */ /* 0x000fcc00078e0004 */
[----:B------:R-:W-:-:S05]  /*0160*/  IMAD.HI.U32 R5, R5, R6, RZ ;  /* 0x0000000605057227 */ /* 0x000fca00078e00ff */
[----:B------:R-:W-:-:S05]  /*0170*/  IADD3 R5, PT, PT, -R5, RZ, RZ ;  /* 0x000000ff05057210 */ /* 0x000fca0007ffe1ff */
[C---:B------:R-:W-:Y:S02]  /*0180*/  IMAD R2, R9.reuse, R5, R6 ;  /* 0x0000000509027224 */ /* 0x040fe400078e0206 */
[----:B------:R-:W2:Y:S03]  /*0190*/  LDC.64 R4, c[0x0][0x380] ;  /* 0x0000e000ff047b82 */ /* 0x000ea60000000a00 */
[----:B------:R-:W-:-:S05]  /*01a0*/  ISETP.GT.U32.AND P0, PT, R9, R2, PT ;  /* 0x000000020900720c */ /* 0x000fca0003f04070 */
[----:B------:R-:W3:Y:S08]  /*01b0*/  LDC.64 R6, c[0x0][0x388] ;  /* 0x0000e200ff067b82 */ /* 0x000ef00000000a00 */
[----:B------:R-:W-:Y:S01]  /*01c0*/  @!P0 IMAD.IADD R2, R2, 0x1, -R9 ;  /* 0x0000000102028824 */ /* 0x000fe200078e0a09 */
[----:B------:R-:W-:-:S04]  /*01d0*/  ISETP.NE.AND P0, PT, R3, RZ, PT ;  /* 0x000000ff0300720c */ /* 0x000fc80003f05270 */
[----:B------:R-:W-:-:S13]  /*01e0*/  ISETP.GT.U32.AND P1, PT, R9, R2, PT ;  /* 0x000000020900720c */ /* 0x000fda0003f24070 */
[----:B------:R-:W-:-:S05]  /*01f0*/  @!P1 IADD3 R2, PT, PT, R2, -R9, RZ ;  /* 0x8000000902029210 */ /* 0x000fca0007ffe0ff */
[----:B------:R-:W-:Y:S01]  /*0200*/  @!P2 IMAD.MOV R2, RZ, RZ, -R2 ;  /* 0x000000ffff02a224 */ /* 0x000fe200078e0a02 */
[----:B------:R-:W-:Y:S02]  /*0210*/  @!P0 LOP3.LUT R2, RZ, R3, RZ, 0x33, !PT ;  /* 0x00000003ff028212 */ /* 0x000fe400078e33ff */
[----:B0-----:R-:W-:-:S04]  /*0220*/  ISETP.NE.AND P0, PT, R8, 0x1, PT ;  /* 0x000000010800780c */ /* 0x001fc80003f05270 */
[----:B------:R-:W-:Y:S01]  /*0230*/  SEL R9, R2, R0, !P0 ;  /* 0x0000000002097207 */ /* 0x000fe20004000000 */
[----:B--2---:R-:W-:-:S04]  /*0240*/  IMAD.WIDE R2, R0, 0x8, R4 ;  /* 0x0000000800027825 */ /* 0x004fc800078e0204 */
[----:B---3--:R-:W-:Y:S02]  /*0250*/  IMAD.WIDE R4, R9, 0x8, R6 ;  /* 0x0000000809047825 */ /* 0x008fe400078e0206 */
[----:B-1----:R-:W2:Y:S01]  /*0260*/  LDG.E.64 R2, desc[UR4][R2.64] ;  /* 0x0000000402027981 */ /* 0x002ea2000c1e1b00 */
[----:B------:R-:W0:Y:S03]  /*0270*/  LDC.64 R8, c[0x0][0x390] ;  /* 0x0000e400ff087b82 */ /* 0x000e260000000a00 */
[----:B------:R-:W2:Y:S01]  /*0280*/  LDG.E.64 R4, desc[UR4][R4.64] ;  /* 0x0000000404047981 */ /* 0x000ea2000c1e1b00 */
[----:B0-----:R-:W-:Y:S01]  /*0290*/  IMAD.WIDE R8, R0, 0x8, R8 ;  /* 0x0000000800087825 */ /* 0x001fe200078e0208 */
[----:B--2---:R-:W-:-:S07]  /*02a0*/  DMUL R6, R2, R4 ;  /* 0x0000000402067228 */ /* 0x004fce0000000000 */
[----:B------:R-:W-:Y:S01]  /*02b0*/  STG.E.64 desc[UR4][R8.64], R6 ;  /* 0x0000000608007986 */ /* 0x000fe2000c101b04 */
[----:B------:R-:W-:Y:S05]  /*02c0*/  EXIT ;  /* 0x000000000000794d */ /* 0x000fea0003800000 */
.L_x_16:
        /* <DEDUP_REMOVED lines=11> */
.L_x_101:


//--------------------- .text.generate_dropout_mask --------------------------
	.section	.text.generate_dropout_mask,"ax",@progbits
	.align	128
        .global         generate_dropout_mask
        .type           generate_dropout_mask,@function
        .size           generate_dropout_mask,(.L_x_92 - generate_dropout_mask)
        .other          generate_dropout_mask,@"STO_CUDA_ENTRY STV_DEFAULT"
generate_dropout_mask:
.text.generate_dropout_mask:
        /* <DEDUP_REMOVED lines=8> */
[----:B------:R-:W0:Y:S01]  /*0080*/  MUFU.RCP64H R5, 4.29496524800000000000e+09 ;  /* 0x41efffff00057908 */ /* 0x000e220000001800 */
[----:B------:R-:W1:Y:S01]  /*0090*/  LDCU.64 UR4, c[0x0][0x390] ;  /* 0x00007200ff0477ac */ /* 0x000e620008000a00 */
[----:B------:R-:W-:Y:S01]  /*00a0*/  IMAD.MOV.U32 R2, RZ, RZ, -0x200000 ;  /* 0xffe00000ff027424 */ /* 0x000fe200078e00ff */
[----:B------:R-:W-:Y:S01]  /*00b0*/  BSSY.RECONVERGENT B0, `(.L_x_17) ;  /* 0x000001c000007945 */ /* 0x000fe20003800200 */
[----:B------:R-:W-:Y:S02]  /*00c0*/  IMAD.MOV.U32 R3, RZ, RZ, 0x41efffff ;  /* 0x41efffffff037424 */ /* 0x000fe400078e00ff */
[----:B------:R-:W-:Y:S02]  /*00d0*/  IMAD.MOV.U32 R4, RZ, RZ, 0x1 ;  /* 0x00000001ff047424 */ /* 0x000fe400078e00ff */
[----:B------:R-:W-:Y:S02]  /*00e0*/  IMAD.MOV.U32 R8, RZ, RZ, 0x1 ;  /* 0x00000001ff087424 */ /* 0x000fe400078e00ff */
[----:B------:R-:W-:-:S02]  /*00f0*/  IMAD.MOV.U32 R9, RZ, RZ, 0x0 ;  /* 0x00000000ff097424 */ /* 0x000fc400078e00ff */
[----:B0-----:R-:W-:Y:S01]  /*0100*/  DFMA R6, R4, -R2, 1 ;  /* 0x3ff000000406742b */ /* 0x001fe20000000802 */
[----:B-1----:R-:W-:-:S04]  /*0110*/  IADD3 R11, P0, PT, R0, UR4, RZ ;  /* 0x00000004000b7c10 */ /* 0x002fc8000ff1e0ff */
[----:B------:R-:W-:Y:S01]  /*0120*/  LEA.HI.X.SX32 R10, R0, UR5, 0x1, P0 ;  /* 0x00000005000a7c11 */ /* 0x000fe200080f0eff */
[----:B------:R-:W-:Y:S02]  /*0130*/  IMAD.HI.U32 R8, R11, 0x4c957f2d, R8 ;  /* 0x4c957f2d0b087827 */ /* 0x000fe400078e0008 */
[----:B------:R-:W-:Y:S01]  /*0140*/  DFMA R6, R6, R6, R6 ;  /* 0x000000060606722b */ /* 0x000fe20000000006 */
[----:B------:R-:W0:Y:S01]  /*0150*/  LDCU.64 UR4, c[0x0][0x358] ;  /* 0x00006b00ff0477ac */ /* 0x000e220008000a00 */
[----:B------:R-:W-:-:S04]  /*0160*/  IMAD R10, R10, 0x4c957f2d, RZ ;  /* 0x4c957f2d0a0a7824 */ /* 0x000fc800078e02ff */
[----:B------:R-:W-:Y:S02]  /*0170*/  IMAD R11, R11, 0x5851f42d, R10 ;  /* 0x5851f42d0b0b7824 */ /* 0x000fe400078e020a */
[----:B------:R-:W-:Y:S01]  /*0180*/  DFMA R6, R4, R6, R4 ;  /* 0x000000060406722b */ /* 0x000fe20000000004 */
[----:B------:R-:W-:Y:S02]  /*0190*/  IMAD.MOV.U32 R5, RZ, RZ, RZ ;  /* 0x000000ffff057224 */ /* 0x000fe400078e00ff */
[----:B------:R-:W-:-:S05]  /*01a0*/  IMAD.IADD R4, R8, 0x1, R11 ;  /* 0x0000000108047824 */ /* 0x000fca00078e020b */
[C---:B------:R-:W-:Y:S01]  /*01b0*/  DFMA R8, R6.reuse, -R2, 1 ;  /* 0x3ff000000608742b */ /* 0x040fe20000000802 */
[----:B------:R-:W1:Y:S07]  /*01c0*/  I2F.F64.U64 R4, R4 ;  /* 0x0000000400047312 */ /* 0x000e6e0000301800 */
[----:B------:R-:W-:-:S08]  /*01d0*/  DFMA R8, R6, R8, R6 ;  /* 0x000000080608722b */ /* 0x000fd00000000006 */
[----:B-1----:R-:W-:Y:S01]  /*01e0*/  DMUL R6, R4, R8 ;  /* 0x0000000804067228 */ /* 0x002fe20000000000 */
[----:B------:R-:W-:-:S07]  /*01f0*/  FSETP.GEU.AND P1, PT, |R5|, 6.5827683646048100446e-37, PT ;  /* 0x036000000500780b */ /* 0x000fce0003f2e200 */
[----:B------:R-:W-:-:S08]  /*0200*/  DFMA R2, R6, -R2, R4 ;  /* 0x800000020602722b */ /* 0x000fd00000000004 */
[----:B------:R-:W-:-:S10]  /*0210*/  DFMA R2, R8, R2, R6 ;  /* 0x000000020802722b */ /* 0x000fd40000000006 */
[----:B------:R-:W-:-:S05]  /*0220*/  FFMA R6, RZ, 29.999998092651367188, R3 ;  /* 0x41efffffff067823 */ /* 0x000fca0000000003 */
[----:B------:R-:W-:-:S13]  /*0230*/  FSETP.GT.AND P0, PT, |R6|, 1.469367938527859385e-39, PT ;  /* 0x001000000600780b */ /* 0x000fda0003f04200 */
[----:B0-----:R-:W-:Y:S05]  /*0240*/  @P0 BRA P1, `(.L_x_18) ;  /* 0x0000000000080947 */ /* 0x001fea0000800000 */
[----:B------:R-:W-:-:S07]  /*0250*/  MOV R6, 0x270 ;  /* 0x0000027000067802 */ /* 0x000fce0000000f00 */
[----:B------:R-:W-:Y:S05]  /*0260*/  CALL.REL.NOINC `($__internal_0_$__cuda_sm20_div_rn_f64_full) ;  /* 0x0000000000247944 */ /* 0x000fea0003c00000 */
.L_x_18:
[----:B------:R-:W-:Y:S05]  /*0270*/  BSYNC.RECONVERGENT B0 ;  /* 0x0000000000007941 */ /* 0x000fea0003800200 */
.L_x_17:
[----:B------:R-:W0:Y:S08]  /*0280*/  LDC.64 R4, c[0x0][0x388] ;  /* 0x0000e200ff047b82 */ /* 0x000e300000000a00 */
[----:B------:R-:W1:Y:S01]  /*0290*/  LDC.64 R6, c[0x0][0x380] ;  /* 0x0000e000ff067b82 */ /* 0x000e620000000a00 */
[----:B0-----:R-:W-:Y:S01]  /*02a0*/  DSETP.GEU.AND P0, PT, R2, R4, PT ;  /* 0x000000040200722a */ /* 0x001fe20003f0e000 */
[----:B------:R-:W-:-:S05]  /*02b0*/  IMAD.MOV.U32 R4, RZ, RZ, RZ ;  /* 0x000000ffff047224 */ /* 0x000fca00078e00ff */
[----:B------:R-:W-:Y:S01]  /*02c0*/  FSEL R5, RZ, 1.875, P0 ;  /* 0x3ff00000ff057808 */ /* 0x000fe20000000000 */
[----:B-1----:R-:W-:-:S05]  /*02d0*/  IMAD.WIDE R2, R0, 0x8, R6 ;  /* 0x0000000800027825 */ /* 0x002fca00078e0206 */
[----:B------:R-:W-:Y:S01]  /*02e0*/  STG.E.64 desc[UR4][R2.64], R4 ;  /* 0x0000000402007986 */ /* 0x000fe2000c101b04 */
[----:B------:R-:W-:Y:S05]  /*02f0*/  EXIT ;  /* 0x000000000000794d */ /* 0x000fea0003800000 */
        .weak           $__internal_0_$__cuda_sm20_div_rn_f64_full
        .type           $__internal_0_$__cuda_sm20_div_rn_f64_full,@function
        .size           $__internal_0_$__cuda_sm20_div_rn_f64_full,(.L_x_92 - $__internal_0_$__cuda_sm20_div_rn_f64_full)
$__internal_0_$__cuda_sm20_div_rn_f64_full:
[----:B------:R-:W-:Y:S01]  /*0300*/  IMAD.MOV.U32 R3, RZ, RZ, 0x3fffffff ;  /* 0x3fffffffff037424 */ /* 0x000fe200078e00ff */
[C---:B------:R-:W-:Y:S01]  /*0310*/  FSETP.GEU.AND P1, PT, |R5|.reuse, 1.469367938527859385e-39, PT ;  /* 0x001000000500780b */ /* 0x040fe20003f2e200 */
[----:B------:R-:W-:Y:S01]  /*0320*/  IMAD.MOV.U32 R2, RZ, RZ, -0x200000 ;  /* 0xffe00000ff027424 */ /* 0x000fe200078e00ff */
[----:B------:R-:W-:Y:S01]  /*0330*/  LOP3.LUT R7, R5, 0x7ff00000, RZ, 0xc0, !PT ;  /* 0x7ff0000005077812 */ /* 0x000fe200078ec0ff */
[----:B------:R-:W0:Y:S01]  /*0340*/  MUFU.RCP64H R9, R3 ;  /* 0x0000000300097308 */ /* 0x000e220000001800 */
[----:B------:R-:W-:Y:S01]  /*0350*/  IMAD.MOV.U32 R8, RZ, RZ, 0x1 ;  /* 0x00000001ff087424 */ /* 0x000fe200078e00ff */
[----:B------:R-:W-:Y:S01]  /*0360*/  MOV R13, 0x1ca00000 ;  /* 0x1ca00000000d7802 */ /* 0x000fe20000000f00 */
[----:B------:R-:W-:Y:S01]  /*0370*/  IMAD.MOV.U32 R19, RZ, RZ, 0x41e00000 ;  /* 0x41e00000ff137424 */ /* 0x000fe200078e00ff */
[----:B------:R-:W-:Y:S01]  /*0380*/  ISETP.GE.U32.AND P0, PT, R7, 0x41e00000, PT ;  /* 0x41e000000700780c */ /* 0x000fe20003f06070 */
[----:B------:R-:W-:Y:S01]  /*0390*/  IMAD.MOV.U32 R18, RZ, RZ, R7 ;  /* 0x000000ffff127224 */ /* 0x000fe200078e0007 */
[----:B------:R-:W-:Y:S01]  /*03a0*/  BSSY.RECONVERGENT B1, `(.L_x_19) ;  /* 0x0000041000017945 */ /* 0x000fe20003800200 */
[----:B------:R-:W-:Y:S01]  /*03b0*/  VIADD R20, R19, 0xffffffff ;  /* 0xffffffff13147836 */ /* 0x000fe20000000000 */
[----:B------:R-:W-:Y:S01]  /*03c0*/  SEL R13, R13, 0x63400000, !P0 ;  /* 0x634000000d0d7807 */ /* 0x000fe20004000000 */
[----:B0-----:R-:W-:-:S08]  /*03d0*/  DFMA R10, R8, -R2, 1 ;  /* 0x3ff00000080a742b */ /* 0x001fd00000000802 */
[----:B------:R-:W-:-:S08]  /*03e0*/  DFMA R10, R10, R10, R10 ;  /* 0x0000000a0a0a722b */ /* 0x000fd0000000000a */
[----:B------:R-:W-:Y:S01]  /*03f0*/  DFMA R14, R8, R10, R8 ;  /* 0x0000000a080e722b */ /* 0x000fe20000000008 */
[C-C-:B------:R-:W-:Y:S01]  /*0400*/  @!P1 LOP3.LUT R10, R13.reuse, 0x80000000, R5.reuse, 0xf8, !PT ;  /* 0x800000000d0a9812 */ /* 0x140fe200078ef805 */
[----:B------:R-:W-:Y:S01]  /*0410*/  IMAD.MOV.U32 R8, RZ, RZ, R4 ;  /* 0x000000ffff087224 */ /* 0x000fe200078e0004 */
[----:B------:R-:W-:Y:S02]  /*0420*/  LOP3.LUT R9, R13, 0x800fffff, R5, 0xf8, !PT ;  /* 0x800fffff0d097812 */ /* 0x000fe400078ef805 */
[----:B------:R-:W-:Y:S01]  /*0430*/  @!P1 LOP3.LUT R11, R10, 0x100000, RZ, 0xfc, !PT ;  /* 0x001000000a0b9812 */ /* 0x000fe200078efcff */
[----:B------:R-:W-:Y:S02]  /*0440*/  @!P1 IMAD.MOV.U32 R10, RZ, RZ, RZ ;  /* 0x000000ffff0a9224 */ /* 0x000fe400078e00ff */
[----:B------:R-:W-:-:S04]  /*0450*/  DFMA R16, R14, -R2, 1 ;  /* 0x3ff000000e10742b */ /* 0x000fc80000000802 */
[----:B------:R-:W-:-:S04]  /*0460*/  @!P1 DFMA R8, R8, 2, -R10 ;  /* 0x400000000808982b */ /* 0x000fc8000000080a */
[----:B------:R-:W-:-:S06]  /*0470*/  DFMA R16, R14, R16, R14 ;  /* 0x000000100e10722b */ /* 0x000fcc000000000e */
[----:B------:R-:W-:Y:S02]  /*0480*/  @!P1 LOP3.LUT R18, R9, 0x7ff00000, RZ, 0xc0, !PT ;  /* 0x7ff0000009129812 */ /* 0x000fe400078ec0ff */
[----:B------:R-:W-:-:S03]  /*0490*/  DMUL R10, R16, R8 ;  /* 0x00000008100a7228 */ /* 0x000fc60000000000 */
[----:B------:R-:W-:-:S05]  /*04a0*/  VIADD R12, R18, 0xffffffff ;  /* 0xffffffff120c7836 */ /* 0x000fca0000000000 */
[----:B------:R-:W-:Y:S01]  /*04b0*/  DFMA R14, R10, -R2, R8 ;  /* 0x800000020a0e722b */ /* 0x000fe20000000008 */
[----:B------:R-:W-:-:S04]  /*04c0*/  ISETP.GT.U32.AND P0, PT, R12, 0x7feffffe, PT ;  /* 0x7feffffe0c00780c */ /* 0x000fc80003f04070 */
[----:B------:R-:W-:-:S03]  /*04d0*/  ISETP.GT.U32.OR P0, PT, R20, 0x7feffffe, P0 ;  /* 0x7feffffe1400780c */ /* 0x000fc60000704470 */
[----:B------:R-:W-:-:S10]  /*04e0*/  DFMA R10, R16, R14, R10 ;  /* 0x0000000e100a722b */ /* 0x000fd4000000000a */
[----:B------:R-:W-:Y:S05]  /*04f0*/  @P0 BRA `(.L_x_20) ;  /* 0x0000000000680947 */ /* 0x000fea0003800000 */
[----:B------:R-:W-:-:S05]  /*0500*/  IMAD.MOV.U32 R4, RZ, RZ, 0x41e00000 ;  /* 0x41e00000ff047424 */ /* 0x000fca00078e00ff */
[----:B------:R-:W-:-:S04]  /*0510*/  VIADDMNMX R7, R7, -R4, 0xb9600000, !PT ;  /* 0xb960000007077446 */ /* 0x000fc80007800904 */
[----:B------:R-:W-:-:S04]  /*0520*/  VIMNMX R4, PT, PT, R7, 0x46a00000, PT ;  /* 0x46a0000007047848 */ /* 0x000fc80003fe0100 */
[----:B------:R-:W-:Y:S01]  /*0530*/  IADD3 R7, PT, PT, -R13, R4, RZ ;  /* 0x000000040d077210 */ /* 0x000fe20007ffe1ff */
[----:B------:R-:W-:-:S04]  /*0540*/  IMAD.MOV.U32 R4, RZ, RZ, RZ ;  /* 0x000000ffff047224 */ /* 0x000fc800078e00ff */
[----:B------:R-:W-:-:S06]  /*0550*/  VIADD R5, R7, 0x7fe00000 ;  /* 0x7fe0000007057836 */ /* 0x000fcc0000000000 */
[----:B------:R-:W-:-:S10]  /*0560*/  DMUL R12, R10, R4 ;  /* 0x000000040a0c7228 */ /* 0x000fd40000000000 */
[----:B------:R-:W-:-:S13]  /*0570*/  FSETP.GTU.AND P0, PT, |R13|, 1.469367938527859385e-39, PT ;  /* 0x001000000d00780b */ /* 0x000fda0003f0c200 */
[----:B------:R-:W-:Y:S05]  /*0580*/  @P0 BRA `(.L_x_21) ;  /* 0x0000000000880947 */ /* 0x000fea0003800000 */
[----:B------:R-:W-:Y:S01]  /*0590*/  DFMA R2, R10, -R2, R8 ;  /* 0x800000020a02722b */ /* 0x000fe20000000008 */
[----:B------:R-:W-:-:S09]  /*05a0*/  IMAD.MOV.U32 R4, RZ, RZ, RZ ;  /* 0x000000ffff047224 */ /* 0x000fd200078e00ff */
[C---:B------:R-:W-:Y:S02]  /*05b0*/  FSETP.NEU.AND P0, PT, R3.reuse, RZ, PT ;  /* 0x000000ff0300720b */ /* 0x040fe40003f0d000 */
[----:B------:R-:W-:-:S04]  /*05c0*/  LOP3.LUT R2, R3, 0x41efffff, RZ, 0x3c, !PT ;  /* 0x41efffff03027812 */ /* 0x000fc800078e3cff */
[----:B------:R-:W-:-:S04]  /*05d0*/  LOP3.LUT R9, R2, 0x80000000, RZ, 0xc0, !PT ;  /* 0x8000000002097812 */ /* 0x000fc800078ec0ff */
[----:B------:R-:W-:-:S03]  /*05e0*/  LOP3.LUT R5, R9, R5, RZ, 0xfc, !PT ;  /* 0x0000000509057212 */ /* 0x000fc600078efcff */
[----:B------:R-:W-:Y:S05]  /*05f0*/  @!P0 BRA `(.L_x_21) ;  /* 0x00000000006c8947 */ /* 0x000fea0003800000 */
[----:B------:R-:W-:Y:S01]  /*0600*/  IMAD.MOV R3, RZ, RZ, -R7 ;  /* 0x000000ffff037224 */ /* 0x000fe200078e0a07 */
[----:B------:R-:W-:Y:S01]  /*0610*/  DMUL.RP R4, R10, R4 ;  /* 0x000000040a047228 */ /* 0x000fe20000008000 */
[----:B------:R-:W-:Y:S01]  /*0620*/  IMAD.MOV.U32 R2, RZ, RZ, RZ ;  /* 0x000000ffff027224 */ /* 0x000fe200078e00ff */
[----:B------:R-:W-:-:S05]  /*0630*/  IADD3 R7, PT, PT, -R7, -0x43300000, RZ ;  /* 0xbcd0000007077810 */ /* 0x000fca0007ffe1ff */
[----:B------:R-:W-:-:S03]  /*0640*/  DFMA R2, R12, -R2, R10 ;  /* 0x800000020c02722b */ /* 0x000fc6000000000a */
[----:B------:R-:W-:-:S07]  /*0650*/  LOP3.LUT R9, R5, R9, RZ, 0x3c, !PT ;  /* 0x0000000905097212 */ /* 0x000fce00078e3cff */
[----:B------:R-:W-:-:S04]  /*0660*/  FSETP.NEU.AND P0, PT, |R3|, R7, PT ;  /* 0x000000070300720b */ /* 0x000fc80003f0d200 */
[----:B------:R-:W-:Y:S02]  /*0670*/  FSEL R12, R4, R12, !P0 ;  /* 0x0000000c040c7208 */ /* 0x000fe40004000000 */
[----:B------:R-:W-:Y:S01]  /*0680*/  FSEL R13, R9, R13, !P0 ;  /* 0x0000000d090d7208 */ /* 0x000fe20004000000 */
[----:B------:R-:W-:Y:S06]  /*0690*/  BRA `(.L_x_21) ;  /* 0x0000000000447947 */ /* 0x000fec0003800000 */
.L_x_20:
[----:B------:R-:W-:-:S14]  /*06a0*/  DSETP.NAN.AND P0, PT, R4, R4, PT ;  /* 0x000000040400722a */ /* 0x000fdc0003f08000 */
[----:B------:R-:W-:Y:S05]  /*06b0*/  @P0 BRA `(.L_x_22) ;  /* 0x0000000000340947 */ /* 0x000fea0003800000 */
[----:B------:R-:W-:Y:S01]  /*06c0*/  ISETP.NE.AND P0, PT, R18, R19, PT ;  /* 0x000000131200720c */ /* 0x000fe20003f05270 */
[----:B------:R-:W-:Y:S02]  /*06d0*/  IMAD.MOV.U32 R12, RZ, RZ, 0x0 ;  /* 0x00000000ff0c7424 */ /* 0x000fe400078e00ff */
[----:B------:R-:W-:-:S10]  /*06e0*/  IMAD.MOV.U32 R13, RZ, RZ, -0x80000 ;  /* 0xfff80000ff0d7424 */ /* 0x000fd400078e00ff */
[----:B------:R-:W-:Y:S05]  /*06f0*/  @!P0 BRA `(.L_x_21) ;  /* 0x00000000002c8947 */ /* 0x000fea0003800000 */
[----:B------:R-:W-:Y:S02]  /*0700*/  ISETP.NE.AND P0, PT, R18, 0x7ff00000, PT ;  /* 0x7ff000001200780c */ /* 0x000fe40003f05270 */
[----:B------:R-:W-:Y:S02]  /*0710*/  LOP3.LUT R4, R5, 0x41efffff, RZ, 0x3c, !PT ;  /* 0x41efffff05047812 */ /* 0x000fe400078e3cff */
[----:B------:R-:W-:Y:S02]  /*0720*/  ISETP.EQ.OR P0, PT, R19, RZ, !P0 ;  /* 0x000000ff1300720c */ /* 0x000fe40004702670 */
[----:B------:R-:W-:-:S11]  /*0730*/  LOP3.LUT R13, R4, 0x80000000, RZ, 0xc0, !PT ;  /* 0x80000000040d7812 */ /* 0x000fd600078ec0ff */
[----:B------:R-:W-:Y:S02]  /*0740*/  @P0 LOP3.LUT R2, R13, 0x7ff00000, RZ, 0xfc, !PT ;  /* 0x7ff000000d020812 */ /* 0x000fe400078efcff */
[----:B------:R-:W-:Y:S01]  /*0750*/  @!P0 MOV R12, RZ ;  /* 0x000000ff000c8202 */ /* 0x000fe20000000f00 */
[----:B------:R-:W-:Y:S02]  /*0760*/  @P0 IMAD.MOV.U32 R12, RZ, RZ, RZ ;  /* 0x000000ffff0c0224 */ /* 0x000fe400078e00ff */
[----:B------:R-:W-:Y:S01]  /*0770*/  @P0 IMAD.MOV.U32 R13, RZ, RZ, R2 ;  /* 0x000000ffff0d0224 */ /* 0x000fe200078e0002 */
[----:B------:R-:W-:Y:S06]  /*0780*/  BRA `(.L_x_21) ;  /* 0x0000000000087947 */ /* 0x000fec0003800000 */
.L_x_22:
[----:B------:R-:W-:Y:S01]  /*0790*/  LOP3.LUT R13, R5, 0x80000, RZ, 0xfc, !PT ;  /* 0x00080000050d7812 */ /* 0x000fe200078efcff */
[----:B------:R-:W-:-:S07]  /*07a0*/  IMAD.MOV.U32 R12, RZ, RZ, R4 ;  /* 0x000000ffff0c7224 */ /* 0x000fce00078e0004 */
.L_x_21:
[----:B------:R-:W-:Y:S05]  /*07b0*/  BSYNC.RECONVERGENT B1 ;  /* 0x0000000000017941 */ /* 0x000fea0003800200 */
.L_x_19:
[----:B------:R-:W-:Y:S02]  /*07c0*/  IMAD.MOV.U32 R7, RZ, RZ, 0x0 ;  /* 0x00000000ff077424 */ /* 0x000fe400078e00ff */
[----:B------:R-:W-:Y:S02]  /*07d0*/  IMAD.MOV.U32 R2, RZ, RZ, R12 ;  /* 0x000000ffff027224 */ /* 0x000fe400078e000c */
[----:B------:R-:W-:Y:S01]  /*07e0*/  IMAD.MOV.U32 R3, RZ, RZ, R13 ;  /* 0x000000ffff037224 */ /* 0x000fe200078e000d */
[----:B------:R-:W-:Y:S06]  /*07f0*/  RET.REL.NODEC R6 `(generate_dropout_mask) ;  /* 0xfffffff806007950 */ /* 0x000fec0003c3ffff */
.L_x_23:
        /* <DEDUP_REMOVED lines=16> */
.L_x_92:


//--------------------- .text.dropout             --------------------------
	.section	.text.dropout,"ax",@progbits
	.align	128
        .global         dropout
        .type           dropout,@function
        .size           dropout,(.L_x_103 - dropout)
        .other          dropout,@"STO_CUDA_ENTRY STV_DEFAULT"
dropout:
.text.dropout:
        /* <DEDUP_REMOVED lines=10> */
[----:B------:R-:W2:Y:S08]  /*00a0*/  LDC.64 R4, c[0x0][0x388] ;  /* 0x0000e200ff047b82 */ /* 0x000eb00000000a00 */
[----:B------:R-:W3:Y:S01]  /*00b0*/  LDC.64 R8, c[0x0][0x390] ;  /* 0x0000e400ff087b82 */ /* 0x000ee20000000a00 */
[----:B0-----:R-:W-:-:S07]  /*00c0*/  IMAD.WIDE R2, R13, 0x8, R2 ;  /* 0x000000080d027825 */ /* 0x001fce00078e0202 */
[----:B------:R-:W0:Y:S01]  /*00d0*/  LDC.64 R10, c[0x0][0x398] ;  /* 0x0000e600ff0a7b82 */ /* 0x000e220000000a00 */
[----:B-1----:R-:W4:Y:S01]  /*00e0*/  LDG.E.64 R2, desc[UR4][R2.64] ;  /* 0x0000000402027981 */ /* 0x002f22000c1e1b00 */
[----:B--2---:R-:W-:-:S06]  /*00f0*/  IMAD.WIDE R4, R13, 0x8, R4 ;  /* 0x000000080d047825 */ /* 0x004fcc00078e0204 */
[----:B------:R-:W4:Y:S02]  /*0100*/  LDG.E.64 R4, desc[UR4][R4.64] ;  /* 0x0000000404047981 */ /* 0x000f24000c1e1b00 */
[----:B----4-:R-:W-:-:S08]  /*0110*/  DMUL R6, R2, R4 ;  /* 0x0000000402067228 */ /* 0x010fd00000000000 */
[----:B---3--:R-:W-:Y:S01]  /*0120*/  DMUL R6, R6, R8 ;  /* 0x0000000806067228 */ /* 0x008fe20000000000 */
[----:B0-----:R-:W-:-:S06]  /*0130*/  IMAD.WIDE R8, R13, 0x8, R10 ;  /* 0x000000080d087825 */ /* 0x001fcc00078e020a */
[----:B------:R-:W-:Y:S01]  /*0140*/  STG.E.64 desc[UR4][R8.64], R6 ;  /* 0x0000000608007986 */ /* 0x000fe2000c101b04 */
[----:B------:R-:W-:Y:S05]  /*0150*/  EXIT ;  /* 0x000000000000794d */ /* 0x000fea0003800000 */
.L_x_24:
        /* <DEDUP_REMOVED lines=10> */
.L_x_103:


//--------------------- .text.scale_shift         --------------------------
	.section	.text.scale_shift,"ax",@progbits
	.align	128
        .global         scale_shift
        .type           scale_shift,@function
        .size           scale_shift,(.L_x_104 - scale_shift)
        .other          scale_shift,@"STO_CUDA_ENTRY STV_DEFAULT"
scale_shift:
.text.scale_shift:
        /* <DEDUP_REMOVED lines=10> */
[----:B------:R-:W0:Y:S01]  /*00a0*/  LDC.64 R8, c[0x0][0x390] ;  /* 0x0000e400ff087b82 */ /* 0x000e220000000a00 */
[----:B------:R-:W-:Y:S01]  /*00b0*/  ISETP.GE.AND P2, PT, R0, RZ, PT ;  /* 0x000000ff0000720c */ /* 0x000fe20003f46270 */
[----:B------:R-:W1:Y:S01]  /*00c0*/  LDCU.64 UR4, c[0x0][0x358] ;  /* 0x00006b00ff0477ac */ /* 0x000e620008000a00 */
[----:B------:R-:W2:Y:S08]  /*00d0*/  I2F.RP R2, R11 ;  /* 0x0000000b00027306 */ /* 0x000eb00000209400 */
[----:B--2---:R-:W2:Y:S02]  /*00e0*/  MUFU.RCP R2, R2 ;  /* 0x0000000200027308 */ /* 0x004ea40000001000 */
[----:B--2---:R-:W-:-:S06]  /*00f0*/  IADD3 R4, PT, PT, R2, 0xffffffe, RZ ;  /* 0x0ffffffe02047810 */ /* 0x004fcc0007ffe0ff */
[----:B------:R2:W3:Y:S02]  /*0100*/  F2I.FTZ.U32.TRUNC.NTZ R5, R4 ;  /* 0x0000000400057305 */ /* 0x0004e4000021f000 */
[----:B--2---:R-:W-:Y:S02]  /*0110*/  HFMA2 R4, -RZ, RZ, 0, 0 ;  /* 0x00000000ff047431 */ /* 0x004fe400000001ff */
[----:B---3--:R-:W-:-:S04]  /*0120*/  IMAD.MOV R6, RZ, RZ, -R5 ;  /* 0x000000ffff067224 */ /* 0x008fc800078e0a05 */
[----:B------:R-:W-:Y:S01]  /*0130*/  IMAD R7, R6, R11, RZ ;  /* 0x0000000b06077224 */ /* 0x000fe200078e02ff */
[----:B------:R-:W-:-:S03]  /*0140*/  IABS R6, R0 ;  /* 0x0000000000067213 */ /* 0x000fc60000000000 */
[----:B------:R-:W-:-:S06]  /*0150*/  IMAD.HI.U32 R5, R5, R7, R4 ;  /* 0x0000000705057227 */ /* 0x000fcc00078e0004 */
[----:B------:R-:W-:-:S04]  /*0160*/  IMAD.HI.U32 R5, R5, R6, RZ ;  /* 0x0000000605057227 */ /* 0x000fc800078e00ff */
[----:B------:R-:W-:-:S04]  /*0170*/  IMAD.MOV R5, RZ, RZ, -R5 ;  /* 0x000000ffff057224 */ /* 0x000fc800078e0a05 */
[C---:B------:R-:W-:Y:S02]  /*0180*/  IMAD R2, R11.reuse, R5, R6 ;  /* 0x000000050b027224 */ /* 0x040fe400078e0206 */
[----:B------:R-:W2:Y:S03]  /*0190*/  LDC.64 R4, c[0x0][0x380] ;  /* 0x0000e000ff047b82 */ /* 0x000ea60000000a00 */
[----:B------:R-:W-:-:S05]  /*01a0*/  ISETP.GT.U32.AND P0, PT, R11, R2, PT ;  /* 0x000000020b00720c */ /* 0x000fca0003f04070 */
[----:B------:R-:W3:Y:S08]  /*01b0*/  LDC.64 R6, c[0x0][0x388] ;  /* 0x0000e200ff067b82 */ /* 0x000ef00000000a00 */
[----:B------:R-:W-:Y:S02]  /*01c0*/  @!P0 IADD3 R2, PT, PT, R2, -R11, RZ ;  /* 0x8000000b02028210 */ /* 0x000fe40007ffe0ff */
[----:B------:R-:W-:-:S02]  /*01d0*/  ISETP.NE.AND P0, PT, R3, RZ, PT ;  /* 0x000000ff0300720c */ /* 0x000fc40003f05270 */
[----:B------:R-:W-:-:S13]  /*01e0*/  ISETP.GT.U32.AND P1, PT, R11, R2, PT ;  /* 0x000000020b00720c */ /* 0x000fda0003f24070 */
[----:B------:R-:W-:-:S05]  /*01f0*/  @!P1 IMAD.IADD R2, R2, 0x1, -R11 ;  /* 0x0000000102029824 */ /* 0x000fca00078e0a0b */
[----:B------:R-:W-:-:S04]  /*0200*/  MOV R11, R2 ;  /* 0x00000002000b7202 */ /* 0x000fc80000000f00 */
[----:B------:R-:W-:Y:S02]  /*0210*/  @!P2 IADD3 R11, PT, PT, -R11, RZ, RZ ;  /* 0x000000ff0b0ba210 */ /* 0x000fe40007ffe1ff */
[----:B------:R-:W-:Y:S01]  /*0220*/  @!P0 LOP3.LUT R11, RZ, R3, RZ, 0x33, !PT ;  /* 0x00000003ff0b8212 */ /* 0x000fe200078e33ff */
[----:B--2---:R-:W-:-:S04]  /*0230*/  IMAD.WIDE R2, R0, 0x8, R4 ;  /* 0x0000000800027825 */ /* 0x004fc800078e0204 */
[C---:B---3--:R-:W-:Y:S02]  /*0240*/  IMAD.WIDE R4, R11.reuse, 0x8, R6 ;  /* 0x000000080b047825 */ /* 0x048fe400078e0206 */
[----:B-1----:R-:W2:Y:S02]  /*0250*/  LDG.E.64 R2, desc[UR4][R2.64] ;  /* 0x0000000402027981 */ /* 0x002ea4000c1e1b00 */
[----:B0-----:R-:W-:Y:S02]  /*0260*/  IMAD.WIDE R6, R11, 0x8, R8 ;  /* 0x000000080b067825 */ /* 0x001fe400078e0208 */
[----:B------:R-:W2:Y:S01]  /*0270*/  LDG.E.64 R4, desc[UR4][R4.64] ;  /* 0x0000000404047981 */ /* 0x000ea2000c1e1b00 */
[----:B------:R-:W0:Y:S03]  /*0280*/  LDC.64 R10, c[0x0][0x398] ;  /* 0x0000e600ff0a7b82 */ /* 0x000e260000000a00 */
[----:B------:R-:W2:Y:S01]  /*0290*/  LDG.E.64 R6, desc[UR4][R6.64] ;  /* 0x0000000406067981 */ /* 0x000ea2000c1e1b00 */
[----:B0-----:R-:W-:Y:S01]  /*02a0*/  IMAD.WIDE R10, R0, 0x8, R10 ;  /* 0x00000008000a7825 */ /* 0x001fe200078e020a */
[----:B--2---:R-:W-:-:S07]  /*02b0*/  DFMA R8, R2, R4, R6 ;  /* 0x000000040208722b */ /* 0x004fce0000000006 */
[----:B------:R-:W-:Y:S01]  /*02c0*/  STG.E.64 desc[UR4][R10.64], R8 ;  /* 0x000000080a007986 */ /* 0x000fe2000c101b04 */
[----:B------:R-:W-:Y:S05]  /*02d0*/  EXIT ;  /* 0x000000000000794d */ /* 0x000fea0003800000 */
.L_x_25:
        /* <DEDUP_REMOVED lines=10> */
.L_x_104:


//--------------------- .text.normalize_cols      --------------------------
	.section	.text.normalize_cols,"ax",@progbits
	.align	128
        .global         normalize_cols
        .type           normalize_cols,@function
        .size           normalize_cols,(.L_x_93 - normalize_cols)
        .other          normalize_cols,@"STO_CUDA_ENTRY STV_DEFAULT"
normalize_cols:
.text.normalize_cols:
        /* <DEDUP_REMOVED lines=10> */
[----:B------:R-:W0:Y:S01]  /*00a0*/  LDCU.64 UR4, c[0x0][0x358] ;  /* 0x00006b00ff0477ac */ /* 0x000e220008000a00 */
[----:B------:R-:W-:Y:S02]  /*00b0*/  ISETP.GE.AND P2, PT, R0, RZ, PT ;  /* 0x000000ff0000720c */ /* 0x000fe40003f46270 */
[----:B------:R-:W1:Y:S01]  /*00c0*/  I2F.RP R2, R9 ;  /* 0x0000000900027306 */ /* 0x000e620000209400 */
[----:B------:R-:W2:Y:S07]  /*00d0*/  LDCU.64 UR6, c[0x0][0x3a8] ;  /* 0x00007500ff0677ac */ /* 0x000eae0008000a00 */
[----:B-1----:R-:W1:Y:S02]  /*00e0*/  MUFU.RCP R2, R2 ;  /* 0x0000000200027308 */ /* 0x002e640000001000 */
[----:B-1----:R-:W-:-:S06]  /*00f0*/  VIADD R4, R2, 0xffffffe ;  /* 0x0ffffffe02047836 */ /* 0x002fcc0000000000 */
[----:B------:R1:W3:Y:S02]  /*0100*/  F2I.FTZ.U32.TRUNC.NTZ R5, R4 ;  /* 0x0000000400057305 */ /* 0x0002e4000021f000 */
[----:B-1----:R-:W-:Y:S02]  /*0110*/  IMAD.MOV.U32 R4, RZ, RZ, RZ ;  /* 0x000000ffff047224 */ /* 0x002fe400078e00ff */
[----:B---3--:R-:W-:-:S04]  /*0120*/  IMAD.MOV R6, RZ, RZ, -R5 ;  /* 0x000000ffff067224 */ /* 0x008fc800078e0a05 */
[----:B------:R-:W-:Y:S01]  /*0130*/  IMAD R7, R6, R9, RZ ;  /* 0x0000000906077224 */ /* 0x000fe200078e02ff */
[----:B------:R-:W-:-:S03]  /*0140*/  IABS R6, R0 ;  /* 0x0000000000067213 */ /* 0x000fc60000000000 */
[----:B------:R-:W-:-:S06]  /*0150*/  IMAD.HI.U32 R5, R5, R7, R4 ;  /* 0x0000000705057227 */ /* 0x000fcc00078e0004 */
[----:B------:R-:W-:-:S04]  /*0160*/  IMAD.HI.U32 R5, R5, R6, RZ ;  /* 0x0000000605057227 */ /* 0x000fc800078e00ff */
[----:B------:R-:W-:-:S04]  /*0170*/  IMAD.MOV R5, RZ, RZ, -R5 ;  /* 0x000000ffff057224 */ /* 0x000fc800078e0a05 */
[C---:B------:R-:W-:Y:S02]  /*0180*/  IMAD R2, R9.reuse, R5, R6 ;  /* 0x0000000509027224 */ /* 0x040fe400078e0206 */
[----:B------:R-:W1:Y:S03]  /*0190*/  LDC.64 R6, c[0x0][0x390] ;  /* 0x0000e400ff067b82 */ /* 0x000e660000000a00 */
[----:B------:R-:W-:-:S13]  /*01a0*/  ISETP.GT.U32.AND P0, PT, R9, R2, PT ;  /* 0x000000020900720c */ /* 0x000fda0003f04070 */
[----:B------:R-:W-:Y:S01]  /*01b0*/  @!P0 IMAD.IADD R2, R2, 0x1, -R9 ;  /* 0x0000000102028824 */ /* 0x000fe200078e0a09 */
[----:B------:R-:W-:-:S04]  /*01c0*/  ISETP.NE.AND P0, PT, R3, RZ, PT ;  /* 0x000000ff0300720c */ /* 0x000fc80003f05270 */
[----:B------:R-:W-:-:S13]  /*01d0*/  ISETP.GT.U32.AND P1, PT, R9, R2, PT ;  /* 0x000000020900720c */ /* 0x000fda0003f24070 */
[----:B------:R-:W-:Y:S02]  /*01e0*/  @!P1 IMAD.IADD R2, R2, 0x1, -R9 ;  /* 0x0000000102029824 */ /* 0x000fe400078e0a09 */
[----:B------:R-:W3:Y:S02]  /*01f0*/  LDC.64 R8, c[0x0][0x380] ;  /* 0x0000e000ff087b82 */ /* 0x000ee40000000a00 */
[----:B------:R-:W-:-:S04]  /*0200*/  IMAD.MOV.U32 R11, RZ, RZ, R2 ;  /* 0x000000ffff0b7224 */ /* 0x000fc800078e0002 */
[----:B------:R-:W-:Y:S01]  /*0210*/  @!P2 IMAD.MOV R11, RZ, RZ, -R11 ;  /* 0x000000ffff0ba224 */ /* 0x000fe200078e0a0b */
[----:B------:R-:W-:Y:S02]  /*0220*/  @!P0 LOP3.LUT R11, RZ, R3, RZ, 0x33, !PT ;  /* 0x00000003ff0b8212 */ /* 0x000fe400078e33ff */
[----:B------:R-:W4:Y:S03]  /*0230*/  LDC.64 R2, c[0x0][0x388] ;  /* 0x0000e200ff027b82 */ /* 0x000f260000000a00 */
[----:B-1----:R-:W-:-:S05]  /*0240*/  IMAD.WIDE R6, R11, 0x8, R6 ;  /* 0x000000080b067825 */ /* 0x002fca00078e0206 */
[----:B0-----:R-:W2:Y:S01]  /*0250*/  LDG.E.64 R4, desc[UR4][R6.64] ;  /* 0x0000000406047981 */ /* 0x001ea2000c1e1b00 */
[----:B---3--:R-:W-:-:S06]  /*0260*/  IMAD.WIDE R8, R0, 0x8, R8 ;  /* 0x0000000800087825 */ /* 0x008fcc00078e0208 */
[----:B------:R-:W3:Y:S01]  /*0270*/  LDG.E.64 R8, desc[UR4][R8.64] ;  /* 0x0000000408087981 */ /* 0x000ee2000c1e1b00 */
[----:B----4-:R-:W-:-:S06]  /*0280*/  IMAD.WIDE R2, R11, 0x8, R2 ;  /* 0x000000080b027825 */ /* 0x010fcc00078e0202 */
[----:B------:R-:W3:Y:S01]  /*0290*/  LDG.E.64 R2, desc[UR4][R2.64] ;  /* 0x0000000402027981 */ /* 0x000ee2000c1e1b00 */
[----:B------:R-:W-:Y:S01]  /*02a0*/  IMAD.MOV.U32 R10, RZ, RZ, 0x1 ;  /* 0x00000001ff0a7424 */ /* 0x000fe200078e00ff */
[----:B------:R-:W-:Y:S01]  /*02b0*/  BSSY.RECONVERGENT B0, `(.L_x_26) ;  /* 0x0000012000007945 */ /* 0x000fe20003800200 */
[----:B--2---:R-:W-:-:S06]  /*02c0*/  DADD R4, R4, UR6 ;  /* 0x0000000604047e29 */ /* 0x004fcc0008000000 */
[----:B------:R-:W0:Y:S02]  /*02d0*/  MUFU.RCP64H R11, R5 ;  /* 0x00000005000b7308 */ /* 0x000e240000001800 */
[----:B0-----:R-:W-:-:S08]  /*02e0*/  DFMA R6, -R4, R10, 1 ;  /* 0x3ff000000406742b */ /* 0x001fd0000000010a */
[----:B------:R-:W-:-:S08]  /*02f0*/  DFMA R6, R6, R6, R6 ;  /* 0x000000060606722b */ /* 0x000fd00000000006 */
[----:B------:R-:W-:-:S08]  /*0300*/  DFMA R10, R10, R6, R10 ;  /* 0x000000060a0a722b */ /* 0x000fd0000000000a */
[----:B------:R-:W-:Y:S02]  /*0310*/  DFMA R12, -R4, R10, 1 ;  /* 0x3ff00000040c742b */ /* 0x000fe4000000010a */
[----:B---3--:R-:W-:-:S06]  /*0320*/  DADD R6, -R2, R8 ;  /* 0x0000000002067229 */ /* 0x008fcc0000000108 */
[----:B------:R-:W-:-:S08]  /*0330*/  DFMA R12, R10, R12, R10 ;  /* 0x0000000c0a0c722b */ /* 0x000fd0000000000a */
[----:B------:R-:W-:-:S08]  /*0340*/  DMUL R2, R6, R12 ;  /* 0x0000000c06027228 */ /* 0x000fd00000000000 */
[----:B------:R-:W-:-:S08]  /*0350*/  DFMA R8, -R4, R2, R6 ;  /* 0x000000020408722b */ /* 0x000fd00000000106 */
[----:B------:R-:W-:Y:S01]  /*0360*/  DFMA R2, R12, R8, R2 ;  /* 0x000000080c02722b */ /* 0x000fe20000000002 */
[----:B------:R-:W-:-:S09]  /*0370*/  FSETP.GEU.AND P1, PT, |R7|, 6.5827683646048100446e-37, PT ;  /* 0x036000000700780b */ /* 0x000fd20003f2e200 */
[----:B------:R-:W-:-:S05]  /*0380*/  FFMA R8, RZ, R5, R3 ;  /* 0x00000005ff087223 */ /* 0x000fca0000000003 */
[----:B------:R-:W-:-:S13]  /*0390*/  FSETP.GT.AND P0, PT, |R8|, 1.469367938527859385e-39, PT ;  /* 0x001000000800780b */ /* 0x000fda0003f04200 */
[----:B------:R-:W-:Y:S05]  /*03a0*/  @P0 BRA P1, `(.L_x_27) ;  /* 0x0000000000080947 */ /* 0x000fea0000800000 */
[----:B------:R-:W-:-:S07]  /*03b0*/  MOV R10, 0x3d0 ;  /* 0x000003d0000a7802 */ /* 0x000fce0000000f00 */
[----:B------:R-:W-:Y:S05]  /*03c0*/  CALL.REL.NOINC `($__internal_1_$__cuda_sm20_div_rn_f64_full) ;  /* 0x0000000000147944 */ /* 0x000fea0003c00000 */
.L_x_27:
[----:B------:R-:W-:Y:S05]  /*03d0*/  BSYNC.RECONVERGENT B0 ;  /* 0x0000000000007941 */ /* 0x000fea0003800200 */
.L_x_26:
[----:B------:R-:W0:Y:S02]  /*03e0*/  LDC.64 R4, c[0x0][0x398] ;  /* 0x0000e600ff047b82 */ /* 0x000e240000000a00 */
[----:B0-----:R-:W-:-:S05]  /*03f0*/  IMAD.WIDE R4, R0, 0x8, R4 ;  /* 0x0000000800047825 */ /* 0x001fca00078e0204 */
[----:B------:R-:W-:Y:S01]  /*0400*/  STG.E.64 desc[UR4][R4.64], R2 ;  /* 0x0000000204007986 */ /* 0x000fe2000c101b04 */
[----:B------:R-:W-:Y:S05]  /*0410*/  EXIT ;  /* 0x000000000000794d */ /* 0x000fea0003800000 */
        .weak           $__internal_1_$__cuda_sm20_div_rn_f64_full
        .type           $__internal_1_$__cuda_sm20_div_rn_f64_full,@function
        .size           $__internal_1_$__cuda_sm20_div_rn_f64_full,(.L_x_93 - $__internal_1_$__cuda_sm20_div_rn_f64_full)
$__internal_1_$__cuda_sm20_div_rn_f64_full:
[C---:B------:R-:W-:Y:S01]  /*0420*/  FSETP.GEU.AND P0, PT, |R5|.reuse, 1.469367938527859385e-39, PT ;  /* 0x001000000500780b */ /* 0x040fe20003f0e200 */
[----:B------:R-:W-:Y:S01]  /*0430*/  IMAD.MOV.U32 R16, RZ, RZ, 0x1 ;  /* 0x00000001ff107424 */ /* 0x000fe200078e00ff */
[----:B------:R-:W-:Y:S01]  /*0440*/  LOP3.LUT R2, R5, 0x800fffff, RZ, 0xc0, !PT ;  /* 0x800fffff05027812 */ /* 0x000fe200078ec0ff */
[----:B------:R-:W-:Y:S01]  /*0450*/  BSSY.RECONVERGENT B1, `(.L_x_28) ;  /* 0x0000055000017945 */ /* 0x000fe20003800200 */
[C---:B------:R-:W-:Y:S02]  /*0460*/  FSETP.GEU.AND P2, PT, |R7|.reuse, 1.469367938527859385e-39, PT ;  /* 0x001000000700780b */ /* 0x040fe40003f4e200 */
[----:B------:R-:W-:Y:S01]  /*0470*/  LOP3.LUT R3, R2, 0x3ff00000, RZ, 0xfc, !PT ;  /* 0x3ff0000002037812 */ /* 0x000fe200078efcff */
[----:B------:R-:W-:Y:S01]  /*0480*/  IMAD.MOV.U32 R2, RZ, RZ, R4 ;  /* 0x000000ffff027224 */ /* 0x000fe200078e0004 */
[----:B------:R-:W-:Y:S02]  /*0490*/  LOP3.LUT R11, R7, 0x7ff00000, RZ, 0xc0, !PT ;  /* 0x7ff00000070b7812 */ /* 0x000fe400078ec0ff */
[----:B------:R-:W-:-:S03]  /*04a0*/  LOP3.LUT R14, R5, 0x7ff00000, RZ, 0xc0, !PT ;  /* 0x7ff00000050e7812 */ /* 0x000fc600078ec0ff */
[----:B------:R-:W-:Y:S01]  /*04b0*/  @!P0 DMUL R2, R4, 8.98846567431157953865e+307 ;  /* 0x7fe0000004028828 */ /* 0x000fe20000000000 */
[----:B------:R-:W-:-:S03]  /*04c0*/  ISETP.GE.U32.AND P1, PT, R11, R14, PT ;  /* 0x0000000e0b00720c */ /* 0x000fc60003f26070 */
[----:B------:R-:W-:Y:S01]  /*04d0*/  @!P2 LOP3.LUT R12, R5, 0x7ff00000, RZ, 0xc0, !PT ;  /* 0x7ff00000050ca812 */ /* 0x000fe200078ec0ff */
[----:B------:R-:W-:Y:S01]  /*04e0*/  @!P2 IMAD.MOV.U32 R18, RZ, RZ, RZ ;  /* 0x000000ffff12a224 */ /* 0x000fe200078e00ff */
[----:B------:R-:W0:Y:S02]  /*04f0*/  MUFU.RCP64H R17, R3 ;  /* 0x0000000300117308 */ /* 0x000e240000001800 */
[----:B------:R-:W-:Y:S01]  /*0500*/  @!P2 ISETP.GE.U32.AND P3, PT, R11, R12, PT ;  /* 0x0000000c0b00a20c */ /* 0x000fe20003f66070 */
[----:B------:R-:W-:-:S05]  /*0510*/  IMAD.MOV.U32 R12, RZ, RZ, 0x1ca00000 ;  /* 0x1ca00000ff0c7424 */ /* 0x000fca00078e00ff */
[----:B------:R-:W-:-:S04]  /*0520*/  @!P2 SEL R13, R12, 0x63400000, !P3 ;  /* 0x634000000c0da807 */ /* 0x000fc80005800000 */
[----:B------:R-:W-:-:S04]  /*0530*/  @!P2 LOP3.LUT R13, R13, 0x80000000, R7, 0xf8, !PT ;  /* 0x800000000d0da812 */ /* 0x000fc800078ef807 */
[----:B------:R-:W-:Y:S01]  /*0540*/  @!P2 LOP3.LUT R19, R13, 0x100000, RZ, 0xfc, !PT ;  /* 0x001000000d13a812 */ /* 0x000fe200078efcff */
[----:B0-----:R-:W-:-:S08]  /*0550*/  DFMA R8, R16, -R2, 1 ;  /* 0x3ff000001008742b */ /* 0x001fd00000000802 */
[----:B------:R-:W-:-:S08]  /*0560*/  DFMA R8, R8, R8, R8 ;  /* 0x000000080808722b */ /* 0x000fd00000000008 */
[----:B------:R-:W-:Y:S01]  /*0570*/  DFMA R16, R16, R8, R16 ;  /* 0x000000081010722b */ /* 0x000fe20000000010 */
[----:B------:R-:W-:Y:S01]  /*0580*/  SEL R9, R12, 0x63400000, !P1 ;  /* 0x634000000c097807 */ /* 0x000fe20004800000 */
[----:B------:R-:W-:-:S03]  /*0590*/  IMAD.MOV.U32 R8, RZ, RZ, R6 ;  /* 0x000000ffff087224 */ /* 0x000fc600078e0006 */
[----:B------:R-:W-:-:S03]  /*05a0*/  LOP3.LUT R9, R9, 0x800fffff, R7, 0xf8, !PT ;  /* 0x800fffff09097812 */ /* 0x000fc600078ef807 */
[----:B------:R-:W-:-:S03]  /*05b0*/  DFMA R20, R16, -R2, 1 ;  /* 0x3ff000001014742b */ /* 0x000fc60000000802 */
[----:B------:R-:W-:-:S05]  /*05c0*/  @!P2 DFMA R8, R8, 2, -R18 ;  /* 0x400000000808a82b */ /* 0x000fca0000000812 */
[----:B------:R-:W-:Y:S01]  /*05d0*/  DFMA R16, R16, R20, R16 ;  /* 0x000000141010722b */ /* 0x000fe20000000010 */
[----:B------:R-:W-:Y:S02]  /*05e0*/  IMAD.MOV.U32 R21, RZ, RZ, R11 ;  /* 0x000000ffff157224 */ /* 0x000fe400078e000b */
[----:B------:R-:W-:Y:S01]  /*05f0*/  IMAD.MOV.U32 R20, RZ, RZ, R14 ;  /* 0x000000ffff147224 */ /* 0x000fe200078e000e */
[----:B------:R-:W-:Y:S02]  /*0600*/  @!P0 LOP3.LUT R20, R3, 0x7ff00000, RZ, 0xc0, !PT ;  /* 0x7ff0000003148812 */ /* 0x000fe400078ec0ff */
[----:B------:R-:W-:Y:S02]  /*0610*/  @!P2 LOP3.LUT R21, R9, 0x7ff00000, RZ, 0xc0, !PT ;  /* 0x7ff000000915a812 */ /* 0x000fe400078ec0ff */
[----:B------:R-:W-:Y:S01]  /*0620*/  DMUL R18, R16, R8 ;  /* 0x0000000810127228 */ /* 0x000fe20000000000 */
[----:B------:R-:W-:Y:S02]  /*0630*/  VIADD R22, R20, 0xffffffff ;  /* 0xffffffff14167836 */ /* 0x000fe40000000000 */
[----:B------:R-:W-:-:S05]  /*0640*/  VIADD R13, R21, 0xffffffff ;  /* 0xffffffff150d7836 */ /* 0x000fca0000000000 */
[----:B------:R-:W-:Y:S01]  /*0650*/  DFMA R14, R18, -R2, R8 ;  /* 0x80000002120e722b */ /* 0x000fe20000000008 */
[----:B------:R-:W-:-:S04]  /*0660*/  ISETP.GT.U32.AND P0, PT, R13, 0x7feffffe, PT ;  /* 0x7feffffe0d00780c */ /* 0x000fc80003f04070 */
[----:B------:R-:W-:-:S03]  /*0670*/  ISETP.GT.U32.OR P0, PT, R22, 0x7feffffe, P0 ;  /* 0x7feffffe1600780c */ /* 0x000fc60000704470 */
[----:B------:R-:W-:-:S10]  /*0680*/  DFMA R14, R16, R14, R18 ;  /* 0x0000000e100e722b */ /* 0x000fd40000000012 */
[----:B------:R-:W-:Y:S05]  /*0690*/  @P0 BRA `(.L_x_29) ;  /* 0x00000000006c0947 */ /* 0x000fea0003800000 */
[----:B------:R-:W-:-:S04]  /*06a0*/  LOP3.LUT R16, R5, 0x7ff00000, RZ, 0xc0, !PT ;  /* 0x7ff0000005107812 */ /* 0x000fc800078ec0ff */
[CC--:B------:R-:W-:Y:S02]  /*06b0*/  VIADDMNMX R6, R11.reuse, -R16.reuse, 0xb9600000, !PT ;  /* 0xb96000000b067446 */ /* 0x0c0fe40007800910 */
[----:B------:R-:W-:Y:S02]  /*06c0*/  ISETP.GE.U32.AND P0, PT, R11, R16, PT ;  /* 0x000000100b00720c */ /* 0x000fe40003f06070 */
[----:B------:R-:W-:Y:S02]  /*06d0*/  VIMNMX R6, PT, PT, R6, 0x46a00000, PT ;  /* 0x46a0000006067848 */ /* 0x000fe40003fe0100 */
[----:B------:R-:W-:-:S05]  /*06e0*/  SEL R11, R12, 0x63400000, !P0 ;  /* 0x634000000c0b7807 */ /* 0x000fca0004000000 */
[----:B------:R-:W-:Y:S02]  /*06f0*/  IMAD.IADD R11, R6, 0x1, -R11 ;  /* 0x00000001060b7824 */ /* 0x000fe400078e0a0b */
[----:B------:R-:W-:Y:S02]  /*0700*/  IMAD.MOV.U32 R6, RZ, RZ, RZ ;  /* 0x000000ffff067224 */ /* 0x000fe400078e00ff */
[----:B------:R-:W-:-:S06]  /*0710*/  VIADD R7, R11, 0x7fe00000 ;  /* 0x7fe000000b077836 */ /* 0x000fcc0000000000 */
[----:B------:R-:W-:-:S10]  /*0720*/  DMUL R12, R14, R6 ;  /* 0x000000060e0c7228 */ /* 0x000fd40000000000 */
[----:B------:R-:W-:-:S13]  /*0730*/  FSETP.GTU.AND P0, PT, |R13|, 1.469367938527859385e-39, PT ;  /* 0x001000000d00780b */ /* 0x000fda0003f0c200 */
[----:B------:R-:W-:Y:S05]  /*0740*/  @P0 BRA `(.L_x_30) ;  /* 0x0000000000940947 */ /* 0x000fea0003800000 */
[----:B------:R-:W-:Y:S01]  /*0750*/  DFMA R2, R14, -R2, R8 ;  /* 0x800000020e02722b */ /* 0x000fe20000000008 */
[----:B------:R-:W-:-:S09]  /*0760*/  IMAD.MOV.U32 R6, RZ, RZ, RZ ;  /* 0x000000ffff067224 */ /* 0x000fd200078e00ff */
[C---:B------:R-:W-:Y:S02]  /*0770*/  FSETP.NEU.AND P0, PT, R3.reuse, RZ, PT ;  /* 0x000000ff0300720b */ /* 0x040fe40003f0d000 */
[----:B------:R-:W-:-:S04]  /*0780*/  LOP3.LUT R5, R3, 0x80000000, R5, 0x48, !PT ;  /* 0x8000000003057812 */ /* 0x000fc800078e4805 */
[----:B------:R-:W-:-:S07]  /*0790*/  LOP3.LUT R7, R5, R7, RZ, 0xfc, !PT ;  /* 0x0000000705077212 */ /* 0x000fce00078efcff */
[----:B------:R-:W-:Y:S05]  /*07a0*/  @!P0 BRA `(.L_x_30) ;  /* 0x00000000007c8947 */ /* 0x000fea0003800000 */
[----:B------:R-:W-:Y:S01]  /*07b0*/  IMAD.MOV R3, RZ, RZ, -R11 ;  /* 0x000000ffff037224 */ /* 0x000fe200078e0a0b */
[----:B------:R-:W-:Y:S01]  /*07c0*/  DMUL.RP R6, R14, R6 ;  /* 0x000000060e067228 */ /* 0x000fe20000008000 */
[----:B------:R-:W-:-:S06]  /*07d0*/  IMAD.MOV.U32 R2, RZ, RZ, RZ ;  /* 0x000000ffff027224 */ /* 0x000fcc00078e00ff */
[----:B------:R-:W-:-:S03]  /*07e0*/  DFMA R2, R12, -R2, R14 ;  /* 0x800000020c02722b */ /* 0x000fc6000000000e */
[----:B------:R-:W-:-:S03]  /*07f0*/  LOP3.LUT R5, R7, R5, RZ, 0x3c, !PT ;  /* 0x0000000507057212 */ /* 0x000fc600078e3cff */
[----:B------:R-:W-:-:S04]  /*0800*/  IADD3 R2, PT, PT, -R11, -0x43300000, RZ ;  /* 0xbcd000000b027810 */ /* 0x000fc80007ffe1ff */
[----:B------:R-:W-:-:S04]  /*0810*/  FSETP.NEU.AND P0, PT, |R3|, R2, PT ;  /* 0x000000020300720b */ /* 0x000fc80003f0d200 */
[----:B------:R-:W-:Y:S02]  /*0820*/  FSEL R12, R6, R12, !P0 ;  /* 0x0000000c060c7208 */ /* 0x000fe40004000000 */
[----:B------:R-:W-:Y:S01]  /*0830*/  FSEL R13, R5, R13, !P0 ;  /* 0x0000000d050d7208 */ /* 0x000fe20004000000 */
[----:B------:R-:W-:Y:S06]  /*0840*/  BRA `(.L_x_30) ;  /* 0x0000000000547947 */ /* 0x000fec0003800000 */
.L_x_29:
[----:B------:R-:W-:-:S14]  /*0850*/  DSETP.NAN.AND P0, PT, R6, R6, PT ;  /* 0x000000060600722a */ /* 0x000fdc0003f08000 */
[----:B------:R-:W-:Y:S05]  /*0860*/  @P0 BRA `(.L_x_31) ;  /* 0x0000000000440947 */ /* 0x000fea0003800000 */
[----:B------:R-:W-:-:S14]  /*0870*/  DSETP.NAN.AND P0, PT, R4, R4, PT ;  /* 0x000000040400722a */ /* 0x000fdc0003f08000 */
[----:B------:R-:W-:Y:S05]  /*0880*/  @P0 BRA `(.L_x_32) ;  /* 0x0000000000300947 */ /* 0x000fea0003800000 */
[----:B------:R-:W-:Y:S01]  /*0890*/  ISETP.NE.AND P0, PT, R21, R20, PT ;  /* 0x000000141500720c */ /* 0x000fe20003f05270 */
[----:B------:R-:W-:Y:S02]  /*08a0*/  IMAD.MOV.U32 R12, RZ, RZ, 0x0 ;  /* 0x00000000ff0c7424 */ /* 0x000fe400078e00ff */
[----:B------:R-:W-:-:S10]  /*08b0*/  IMAD.MOV.U32 R13, RZ, RZ, -0x80000 ;  /* 0xfff80000ff0d7424 */ /* 0x000fd400078e00ff */
[----:B------:R-:W-:Y:S05]  /*08c0*/  @!P0 BRA `(.L_x_30) ;  /* 0x0000000000348947 */ /* 0x000fea0003800000 */
[----:B------:R-:W-:Y:S02]  /*08d0*/  ISETP.NE.AND P0, PT, R21, 0x7ff00000, PT ;  /* 0x7ff000001500780c */ /* 0x000fe40003f05270 */
[----:B------:R-:W-:Y:S02]  /*08e0*/  LOP3.LUT R13, R7, 0x80000000, R5, 0x48, !PT ;  /* 0x80000000070d7812 */ /* 0x000fe400078e4805 */
[----:B------:R-:W-:-:S13]  /*08f0*/  ISETP.EQ.OR P0, PT, R20, RZ, !P0 ;  /* 0x000000ff1400720c */ /* 0x000fda0004702670 */
[----:B------:R-:W-:Y:S01]  /*0900*/  @P0 LOP3.LUT R2, R13, 0x7ff00000, RZ, 0xfc, !PT ;  /* 0x7ff000000d020812 */ /* 0x000fe200078efcff */
[----:B------:R-:W-:Y:S02]  /*0910*/  @!P0 IMAD.MOV.U32 R12, RZ, RZ, RZ ;  /* 0x000000ffff0c8224 */ /* 0x000fe400078e00ff */
[----:B------:R-:W-:Y:S02]  /*0920*/  @P0 IMAD.MOV.U32 R12, RZ, RZ, RZ ;  /* 0x000000ffff0c0224 */ /* 0x000fe400078e00ff */
[----:B------:R-:W-:Y:S01]  /*0930*/  @P0 IMAD.MOV.U32 R13, RZ, RZ, R2 ;  /* 0x000000ffff0d0224 */ /* 0x000fe200078e0002 */
[----:B------:R-:W-:Y:S06]  /*0940*/  BRA `(.L_x_30) ;  /* 0x0000000000147947 */ /* 0x000fec0003800000 */
.L_x_32:
[----:B------:R-:W-:Y:S01]  /*0950*/  LOP3.LUT R13, R5, 0x80000, RZ, 0xfc, !PT ;  /* 0x00080000050d7812 */ /* 0x000fe200078efcff */
[----:B------:R-:W-:Y:S01]  /*0960*/  IMAD.MOV.U32 R12, RZ, RZ, R4 ;  /* 0x000000ffff0c7224 */ /* 0x000fe200078e0004 */
[----:B------:R-:W-:Y:S06]  /*0970*/  BRA `(.L_x_30) ;  /* 0x0000000000087947 */ /* 0x000fec0003800000 */
.L_x_31:
[----:B------:R-:W-:Y:S01]  /*0980*/  LOP3.LUT R13, R7, 0x80000, RZ, 0xfc, !PT ;  /* 0x00080000070d7812 */ /* 0x000fe200078efcff */
[----:B------:R-:W-:-:S07]  /*0990*/  IMAD.MOV.U32 R12, RZ, RZ, R6 ;  /* 0x000000ffff0c7224 */ /* 0x000fce00078e0006 */
.L_x_30:
[----:B------:R-:W-:Y:S05]  /*09a0*/  BSYNC.RECONVERGENT B1 ;  /* 0x0000000000017941 */ /* 0x000fea0003800200 */
.L_x_28:
[----:B------:R-:W-:Y:S02]  /*09b0*/  IMAD.MOV.U32 R11, RZ, RZ, 0x0 ;  /* 0x00000000ff0b7424 */ /* 0x000fe400078e00ff */
[----:B------:R-:W-:Y:S02]  /*09c0*/  IMAD.MOV.U32 R2, RZ, RZ, R12 ;  /* 0x000000ffff027224 */ /* 0x000fe400078e000c */
[----:B------:R-:W-:Y:S01]  /*09d0*/  IMAD.MOV.U32 R3, RZ, RZ, R13 ;  /* 0x000000ffff037224 */ /* 0x000fe200078e000d */
[----:B------:R-:W-:Y:S06]  /*09e0*/  RET.REL.NODEC R10 `(normalize_cols) ;  /* 0xfffffff40a847950 */ /* 0x000fec0003c3ffff */
.L_x_33:
        /* <DEDUP_REMOVED lines=9> */
.L_x_93:


//--------------------- .text.variance_cols       --------------------------
	.section	.text.variance_cols,"ax",@progbits
	.align	128
        .global         variance_cols
        .type           variance_cols,@function
        .size           variance_cols,(.L_x_94 - variance_cols)
        .other          variance_cols,@"STO_CUDA_ENTRY STV_DEFAULT"
variance_cols:
.text.variance_cols:
[----:B------:R-:W-:Y:S01]  /*0000*/  LDC R1, c[0x0][0x37c] ;  /* 0x0000df00ff017b82 */ /* 0x000fe20000000800 */
[----:B------:R-:W0:Y:S07]  /*0010*/  S2R R3, SR_TID.X ;  /* 0x0000000000037919 */ /* 0x000e2e0000002100 */
[----:B------:R-:W0:Y:S08]  /*0020*/  S2UR UR4, SR_CTAID.X ;  /* 0x00000000000479c3 */ /* 0x000e300000002500 */
[----:B------:R-:W0:Y:S08]  /*0030*/  LDC R0, c[0x0][0x360] ;  /* 0x0000d800ff007b82 */ /* 0x000e300000000800 */
[----:B------:R-:W1:Y:S01]  /*0040*/  LDC R25, c[0x0][0x39c] ;  /* 0x0000e700ff197b82 */ /* 0x000e620000000800 */
[----:B0-----:R-:W-:-:S05]  /*0050*/  IMAD R0, R0, UR4, R3 ;  /* 0x0000000400007c24 */ /* 0x001fca000f8e0203 */
[----:B-1----:R-:W-:-:S13]  /*0060*/  ISETP.GE.AND P0, PT, R0, R25, PT ;  /* 0x000000190000720c */ /* 0x002fda0003f06270 */
[----:B------:R-:W-:Y:S05]  /*0070*/  @P0 EXIT ;  /* 0x000000000000094d */ /* 0x000fea0003800000 */
[----:B------:R-:W0:Y:S01]  /*0080*/  LDCU UR7, c[0x0][0x398] ;  /* 0x00007300ff0777ac */ /* 0x000e220008000800 */
[----:B------:R-:W-:Y:S01]  /*0090*/  CS2R R16, SRZ ;  /* 0x0000000000107805 */ /* 0x000fe2000001ff00 */
[----:B------:R-:W1:Y:S01]  /*00a0*/  LDCU.64 UR8, c[0x0][0x358] ;  /* 0x00006b00ff0877ac */ /* 0x000e620008000a00 */
[----:B0-----:R-:W-:-:S09]  /*00b0*/  UISETP.GE.AND UP0, UPT, UR7, 0x1, UPT ;  /* 0x000000010700788c */ /* 0x001fd2000bf06270 */
[----:B-1----:R-:W-:Y:S05]  /*00c0*/  BRA.U !UP0, `(.L_x_34) ;  /* 0x0000000908787547 */ /* 0x002fea000b800000 */
[----:B------:R-:W0:Y:S02]  /*00d0*/  LDC.64 R2, c[0x0][0x388] ;  /* 0x0000e200ff027b82 */ /* 0x000e240000000a00 */
[----:B0-----:R-:W-:-:S06]  /*00e0*/  IMAD.WIDE R2, R0, 0x8, R2 ;  /* 0x0000000800027825 */ /* 0x001fcc00078e0202 */
[----:B------:R-:W5:Y:S01]  /*00f0*/  LDG.E.64 R2, desc[UR8][R2.64] ;  /* 0x0000000802027981 */ /* 0x000f62000c1e1b00 */
[----:B------:R-:W-:Y:S01]  /*0100*/  UISETP.GE.U32.AND UP1, UPT, UR7, 0x10, UPT ;  /* 0x000000100700788c */ /* 0x000fe2000bf26070 */
[----:B------:R-:W-:Y:S01]  /*0110*/  CS2R R16, SRZ ;  /* 0x0000000000107805 */ /* 0x000fe2000001ff00 */
[----:B------:R-:W-:Y:S01]  /*0120*/  ULOP3.LUT UR5, UR7, 0xf, URZ, 0xc0, !UPT ;  /* 0x0000000f07057892 */ /* 0x000fe2000f8ec0ff */
[----:B------:R-:W-:-:S03]  /*0130*/  UMOV UR4, URZ ;  /* 0x000000ff00047c82 */ /* 0x000fc60008000000 */
[----:B------:R-:W-:-:S03]  /*0140*/  UISETP.NE.AND UP0, UPT, UR5, URZ, UPT ;  /* 0x000000ff0500728c */ /* 0x000fc6000bf05270 */
[----:B------:R-:W-:Y:S08]  /*0150*/  BRA.U !UP1, `(.L_x_35) ;  /* 0x0000000509247547 */ /* 0x000ff0000b800000 */
[----:B------:R-:W-:Y:S01]  /*0160*/  ULOP3.LUT UR4, UR7, 0x7ffffff0, URZ, 0xc0, !UPT ;  /* 0x7ffffff007047892 */ /* 0x000fe2000f8ec0ff */
[----:B------:R-:W-:Y:S01]  /*0170*/  IMAD.MOV.U32 R24, RZ, RZ, R0 ;  /* 0x000000ffff187224 */ /* 0x000fe200078e0000 */
[----:B------:R-:W-:Y:S02]  /*0180*/  CS2R R16, SRZ ;  /* 0x0000000000107805 */ /* 0x000fe4000001ff00 */
[----:B------:R-:W-:-:S12]  /*0190*/  UIADD3 UR6, UPT, UPT, -UR4, URZ, URZ ;  /* 0x000000ff04067290 */ /* 0x000fd8000fffe1ff */
.L_x_36:
[----:B------:R-:W0:Y:S02]  /*01a0*/  LDC.64 R4, c[0x0][0x380] ;  /* 0x0000e000ff047b82 */ /* 0x000e240000000a00 */
[----:B0-----:R-:W-:-:S05]  /*01b0*/  IMAD.WIDE R4, R24, 0x8, R4 ;  /* 0x0000000818047825 */ /* 0x001fca00078e0204 */
[----:B------:R-:W2:Y:S01]  /*01c0*/  LDG.E.64 R14, desc[UR8][R4.64] ;  /* 0x00000008040e7981 */ /* 0x000ea2000c1e1b00 */
[----:B------:R-:W-:-:S05]  /*01d0*/  IMAD.WIDE R22, R25, 0x8, R4 ;  /* 0x0000000819167825 */ /* 0x000fca00078e0204 */
[----:B------:R-:W3:Y:S01]  /*01e0*/  LDG.E.64 R12, desc[UR8][R22.64] ;  /* 0x00000008160c7981 */ /* 0x000ee2000c1e1b00 */
[----:B------:R-:W-:-:S05]  /*01f0*/  IMAD.WIDE R26, R25, 0x8, R22 ;  /* 0x00000008191a7825 */ /* 0x000fca00078e0216 */
[----:B------:R0:W4:Y:S02]  /*0200*/  LDG.E.64 R20, desc[UR8][R26.64] ;  /* 0x000000081a147981 */ /* 0x000124000c1e1b00 */
[----:B0-----:R-:W-:-:S05]  /*0210*/  IMAD.WIDE R26, R25, 0x8, R26 ;  /* 0x00000008191a7825 */ /* 0x001fca00078e021a */
[----:B------:R-:W4:Y:S01]  /*0220*/  LDG.E.64 R18, desc[UR8][R26.64] ;  /* 0x000000081a127981 */ /* 0x000f22000c1e1b00 */
[----:B------:R-:W-:-:S05]  /*0230*/  IMAD.WIDE R6, R25, 0x8, R26 ;  /* 0x0000000819067825 */ /* 0x000fca00078e021a */
[----:B------:R-:W4:Y:S01]  /*0240*/  LDG.E.64 R10, desc[UR8][R6.64] ;  /* 0x00000008060a7981 */ /* 0x000f22000c1e1b00 */
[----:B------:R-:W-:-:S05]  /*0250*/  IMAD.WIDE R28, R25, 0x8, R6 ;  /* 0x00000008191c7825 */ /* 0x000fca00078e0206 */
[----:B------:R0:W4:Y:S01]  /*0260*/  LDG.E.64 R8, desc[UR8][R28.64] ;  /* 0x000000081c087981 */ /* 0x000122000c1e1b00 */
[----:B------:R-:W-:-:S05]  /*0270*/  IMAD.WIDE R4, R25, 0x8, R28 ;  /* 0x0000000819047825 */ /* 0x000fca00078e021c */
[----:B------:R-:W4:Y:S01]  /*0280*/  LDG.E.64 R6, desc[UR8][R4.64] ;  /* 0x0000000804067981 */ /* 0x000f22000c1e1b00 */
[----:B------:R-:W-:-:S04]  /*0290*/  IMAD.WIDE R22, R25, 0x8, R4 ;  /* 0x0000000819167825 */ /* 0x000fc800078e0204 */
[C---:B0-----:R-:W-:Y:S01]  /*02a0*/  IMAD.WIDE R28, R25.reuse, 0x8, R22 ;  /* 0x00000008191c7825 */ /* 0x041fe200078e0216 */
[----:B------:R-:W4:Y:S03]  /*02b0*/  LDG.E.64 R4, desc[UR8][R22.64] ;  /* 0x0000000816047981 */ /* 0x000f26000c1e1b00 */
[----:B------:R-:W-:Y:S01]  /*02c0*/  IMAD.WIDE R26, R25, 0x8, R28 ;  /* 0x00000008191a7825 */ /* 0x000fe200078e021c */
[C---:B--2--5:R-:W-:Y:S02]  /*02d0*/  DADD R14, -R2.reuse, R14 ;  /* 0x00000000020e7229 */ /* 0x064fe4000000010e */
[----:B---3--:R-:W-:-:S06]  /*02e0*/  DADD R12, -R2, R12 ;  /* 0x00000000020c7229 */ /* 0x008fcc000000010c */
[----:B------:R-:W-:Y:S02]  /*02f0*/  DFMA R16, R14, R14, R16 ;  /* 0x0000000e0e10722b */ /* 0x000fe40000000010 */
[----:B------:R-:W2:Y:S01]  /*0300*/  LDG.E.64 R14, desc[UR8][R28.64] ;  /* 0x000000081c0e7981 */ /* 0x000ea2000c1e1b00 */
[----:B----4-:R-:W-:-:S05]  /*0310*/  DADD R20, -R2, R20 ;  /* 0x0000000002147229 */ /* 0x010fca0000000114 */
[----:B------:R-:W-:Y:S01]  /*0320*/  DFMA R16, R12, R12, R16 ;  /* 0x0000000c0c10722b */ /* 0x000fe20000000010 */
[----:B------:R0:W3:Y:S07]  /*0330*/  LDG.E.64 R12, desc[UR8][R26.64] ;  /* 0x000000081a0c7981 */ /* 0x0000ee000c1e1b00 */
[----:B------:R-:W-:Y:S02]  /*0340*/  DFMA R16, R20, R20, R16 ;  /* 0x000000141410722b */ /* 0x000fe40000000010 */
[----:B------:R-:W-:Y:S01]  /*0350*/  DADD R18, -R2, R18 ;  /* 0x0000000002127229 */ /* 0x000fe20000000112 */
[----:B0-----:R-:W-:-:S05]  /*0360*/  IMAD.WIDE R26, R25, 0x8, R26 ;  /* 0x00000008191a7825 */ /* 0x001fca00078e021a */
[----:B------:R-:W4:Y:S01]  /*0370*/  LDG.E.64 R20, desc[UR8][R26.64] ;  /* 0x000000081a147981 */ /* 0x000f22000c1e1b00 */
[C---:B------:R-:W-:Y:S01]  /*0380*/  IMAD.WIDE R22, R25.reuse, 0x8, R26 ;  /* 0x0000000819167825 */ /* 0x040fe200078e021a */
[----:B------:R-:W-:Y:S02]  /*0390*/  DFMA R16, R18, R18, R16 ;  /* 0x000000121210722b */ /* 0x000fe40000000010 */
[----:B------:R-:W-:Y:S02]  /*03a0*/  DADD R18, -R2, R10 ;  /* 0x0000000002127229 */ /* 0x000fe4000000010a */
[----:B------:R-:W4:Y:S01]  /*03b0*/  LDG.E.64 R10, desc[UR8][R22.64] ;  /* 0x00000008160a7981 */ /* 0x000f22000c1e1b00 */
[----:B------:R-:W-:-:S05]  /*03c0*/  IMAD.WIDE R28, R25, 0x8, R22 ;  /* 0x00000008191c7825 */ /* 0x000fca00078e0216 */
[----:B------:R-:W-:Y:S02]  /*03d0*/  DFMA R16, R18, R18, R16 ;  /* 0x000000121210722b */ /* 0x000fe40000000010 */
[----:B------:R-:W-:Y:S01]  /*03e0*/  DADD R18, -R2, R8 ;  /* 0x0000000002127229 */ /* 0x000fe20000000108 */
[----:B------:R0:W4:Y:S07]  /*03f0*/  LDG.E.64 R8, desc[UR8][R28.64] ;  /* 0x000000081c087981 */ /* 0x00012e000c1e1b00 */
[----:B------:R-:W-:Y:S01]  /*0400*/  DFMA R16, R18, R18, R16 ;  /* 0x000000121210722b */ /* 0x000fe20000000010 */
[----:B0-----:R-:W-:Y:S01]  /*0410*/  IMAD.WIDE R28, R25, 0x8, R28 ;  /* 0x00000008191c7825 */ /* 0x001fe200078e021c */
[----:B------:R-:W-:-:S04]  /*0420*/  DADD R18, -R2, R6 ;  /* 0x0000000002127229 */ /* 0x000fc80000000106 */
[----:B------:R-:W4:Y:S01]  /*0430*/  LDG.E.64 R6, desc[UR8][R28.64] ;  /* 0x000000081c067981 */ /* 0x000f22000c1e1b00 */
[----:B------:R-:W-:-:S03]  /*0440*/  IMAD.WIDE R26, R25, 0x8, R28 ;  /* 0x00000008191a7825 */ /* 0x000fc600078e021c */
[----:B------:R-:W-:Y:S02]  /*0450*/  DFMA R18, R18, R18, R16 ;  /* 0x000000121212722b */ /* 0x000fe40000000010 */
[----:B------:R-:W4:Y:S01]  /*0460*/  LDG.E.64 R16, desc[UR8][R26.64] ;  /* 0x000000081a107981 */ /* 0x000f22000c1e1b00 */
[----:B------:R-:W-:-:S06]  /*0470*/  IMAD.WIDE R22, R25, 0x8, R26 ;  /* 0x0000000819167825 */ /* 0x000fcc00078e021a */
[----:B------:R-:W4:Y:S01]  /*0480*/  LDG.E.64 R22, desc[UR8][R22.64] ;  /* 0x0000000816167981 */ /* 0x000f22000c1e1b00 */
[----:B------:R-:W-:-:S08]  /*0490*/  DADD R4, -R2, R4 ;  /* 0x0000000002047229 */ /* 0x000fd00000000104 */
[----:B------:R-:W-:Y:S01]  /*04a0*/  DFMA R18, R4, R4, R18 ;  /* 0x000000040412722b */ /* 0x000fe20000000012 */
[----:B------:R-:W-:-:S04]  /*04b0*/  UIADD3 UR6, UPT, UPT, UR6, 0x10, URZ ;  /* 0x0000001006067890 */ /* 0x000fc8000fffe0ff */
[----:B------:R-:W-:Y:S01]  /*04c0*/  UISETP.NE.AND UP1, UPT, UR6, URZ, UPT ;  /* 0x000000ff0600728c */ /* 0x000fe2000bf25270 */
[----:B------:R-:W-:Y:S01]  /*04d0*/  IMAD R24, R25, 0x10, R24 ;  /* 0x0000001019187824 */ /* 0x000fe200078e0218 */
[----:B--2---:R-:W-:-:S08]  /*04e0*/  DADD R14, -R2, R14 ;  /* 0x00000000020e7229 */ /* 0x004fd0000000010e */
[----:B------:R-:W-:Y:S02]  /*04f0*/  DFMA R18, R14, R14, R18 ;  /* 0x0000000e0e12722b */ /* 0x000fe40000000012 */
[----:B---3--:R-:W-:-:S08]  /*0500*/  DADD R12, -R2, R12 ;  /* 0x00000000020c7229 */ /* 0x008fd0000000010c */
[----:B------:R-:W-:Y:S02]  /*0510*/  DFMA R18, R12, R12, R18 ;  /* 0x0000000c0c12722b */ /* 0x000fe40000000012 */
[C---:B----4-:R-:W-:Y:S02]  /*0520*/  DADD R20, -R2.reuse, R20 ;  /* 0x0000000002147229 */ /* 0x050fe40000000114 */
[----:B------:R-:W-:-:S06]  /*0530*/  DADD R10, -R2, R10 ;  /* 0x00000000020a7229 */ /* 0x000fcc000000010a */
[----:B------:R-:W-:-:S08]  /*0540*/  DFMA R18, R20, R20, R18 ;  /* 0x000000141412722b */ /* 0x000fd00000000012 */
[----:B------:R-:W-:Y:S02]  /*0550*/  DFMA R18, R10, R10, R18 ;  /* 0x0000000a0a12722b */ /* 0x000fe40000000012 */
[----:B------:R-:W-:-:S08]  /*0560*/  DADD R8, -R2, R8 ;  /* 0x0000000002087229 */ /* 0x000fd00000000108 */
[----:B------:R-:W-:Y:S02]  /*0570*/  DFMA R18, R8, R8, R18 ;  /* 0x000000080812722b */ /* 0x000fe40000000012 */
[C---:B------:R-:W-:Y:S02]  /*0580*/  DADD R6, -R2.reuse, R6 ;  /* 0x0000000002067229 */ /* 0x040fe40000000106 */
[----:B------:R-:W-:-:S06]  /*0590*/  DADD R16, -R2, R16 ;  /* 0x0000000002107229 */ /* 0x000fcc0000000110 */
[----:B------:R-:W-:Y:S02]  /*05a0*/  DFMA R18, R6, R6, R18 ;  /* 0x000000060612722b */ /* 0x000fe40000000012 */
[----:B------:R-:W-:-:S06]  /*05b0*/  DADD R22, -R2, R22 ;  /* 0x0000000002167229 */ /* 0x000fcc0000000116 */
[----:B------:R-:W-:-:S08]  /*05c0*/  DFMA R16, R16, R16, R18 ;  /* 0x000000101010722b */ /* 0x000fd00000000012 */
[----:B------:R-:W-:Y:S01]  /*05d0*/  DFMA R16, R22, R22, R16 ;  /* 0x000000161610722b */ /* 0x000fe20000000010 */
[----:B------:R-:W-:Y:S10]  /*05e0*/  BRA.U UP1, `(.L_x_36) ;  /* 0xfffffff901ec7547 */ /* 0x000ff4000b83ffff */
.L_x_35:
[----:B------:R-:W-:Y:S05]  /*05f0*/  BRA.U !UP0, `(.L_x_34) ;  /* 0x00000005082c7547 */ /* 0x000fea000b800000 */
[----:B------:R-:W-:Y:S02]  /*0600*/  UISETP.GE.U32.AND UP0, UPT, UR5, 0x8, UPT ;  /* 0x000000080500788c */ /* 0x000fe4000bf06070 */
[----:B------:R-:W-:-:S04]  /*0610*/  ULOP3.LUT UR6, UR7, 0x7, URZ, 0xc0, !UPT ;  /* 0x0000000707067892 */ /* 0x000fc8000f8ec0ff */
[----:B------:R-:W-:-:S03]  /*0620*/  UISETP.NE.AND UP1, UPT, UR6, URZ, UPT ;  /* 0x000000ff0600728c */ /* 0x000fc6000bf25270 */
[----:B------:R-:W-:Y:S08]  /*0630*/  BRA.U !UP0, `(.L_x_37) ;  /* 0x00000001088c7547 */ /* 0x000ff0000b800000 */
[----:B------:R-:W0:Y:S01]  /*0640*/  LDC.64 R6, c[0x0][0x380] ;  /* 0x0000e000ff067b82 */ /* 0x000e220000000a00 */
[----:B------:R-:W-:-:S04]  /*0650*/  IMAD R5, R25, UR4, R0 ;  /* 0x0000000419057c24 */ /* 0x000fc8000f8e0200 */
[----:B0-----:R-:W-:-:S05]  /*0660*/  IMAD.WIDE R6, R5, 0x8, R6 ;  /* 0x0000000805067825 */ /* 0x001fca00078e0206 */
[----:B------:R-:W2:Y:S01]  /*0670*/  LDG.E.64 R20, desc[UR8][R6.64] ;  /* 0x0000000806147981 */ /* 0x000ea2000c1e1b00 */
[----:B------:R-:W-:-:S05]  /*0680*/  IMAD.WIDE R22, R25, 0x8, R6 ;  /* 0x0000000819167825 */ /* 0x000fca00078e0206 */
[----:B------:R-:W3:Y:S01]  /*0690*/  LDG.E.64 R4, desc[UR8][R22.64] ;  /* 0x0000000816047981 */ /* 0x000ee2000c1e1b00 */
[----:B------:R-:W-:-:S05]  /*06a0*/  IMAD.WIDE R26, R25, 0x8, R22 ;  /* 0x00000008191a7825 */ /* 0x000fca00078e0216 */
[----:B------:R-:W4:Y:S01]  /*06b0*/  LDG.E.64 R18, desc[UR8][R26.64] ;  /* 0x000000081a127981 */ /* 0x000f22000c1e1b00 */
[----:B------:R-:W-:-:S05]  /*06c0*/  IMAD.WIDE R28, R25, 0x8, R26 ;  /* 0x00000008191c7825 */ /* 0x000fca00078e021a */
[----:B------:R0:W4:Y:S02]  /*06d0*/  LDG.E.64 R14, desc[UR8][R28.64] ;  /* 0x000000081c0e7981 */ /* 0x000124000c1e1b00 */
[----:B0-----:R-:W-:-:S05]  /*06e0*/  IMAD.WIDE R28, R25, 0x8, R28 ;  /* 0x00000008191c7825 */ /* 0x001fca00078e021c */
[----:B------:R-:W4:Y:S01]  /*06f0*/  LDG.E.64 R12, desc[UR8][R28.64] ;  /* 0x000000081c0c7981 */ /* 0x000f22000c1e1b00 */
[----:B------:R-:W-:-:S05]  /*0700*/  IMAD.WIDE R8, R25, 0x8, R28 ;  /* 0x0000000819087825 */ /* 0x000fca00078e021c */
[----:B------:R-:W4:Y:S01]  /*0710*/  LDG.E.64 R10, desc[UR8][R8.64] ;  /* 0x00000008080a7981 */ /* 0x000f22000c1e1b00 */
[----:B------:R-:W-:-:S04]  /*0720*/  IMAD.WIDE R6, R25, 0x8, R8 ;  /* 0x0000000819067825 */ /* 0x000fc800078e0208 */
[----:B------:R-:W-:Y:S01]  /*0730*/  IMAD.WIDE R22, R25, 0x8, R6 ;  /* 0x0000000819167825 */ /* 0x000fe200078e0206 */
[----:B------:R-:W4:Y:S04]  /*0740*/  LDG.E.64 R8, desc[UR8][R6.64] ;  /* 0x0000000806087981 */ /* 0x000f28000c1e1b00 */
[----:B------:R-:W4:Y:S01]  /*0750*/  LDG.E.64 R6, desc[UR8][R22.64] ;  /* 0x0000000816067981 */ /* 0x000f22000c1e1b00 */
[----:B------:R-:W-:Y:S01]  /*0760*/  UIADD3 UR4, UPT, UPT, UR4, 0x8, URZ ;  /* 0x0000000804047890 */ /* 0x000fe2000fffe0ff */
[C---:B--2--5:R-:W-:Y:S02]  /*0770*/  DADD R20, -R2.reuse, R20 ;  /* 0x0000000002147229 */ /* 0x064fe40000000114 */
[----:B---3--:R-:W-:-:S06]  /*0780*/  DADD R4, -R2, R4 ;  /* 0x0000000002047229 */ /* 0x008fcc0000000104 */
[----:B------:R-:W-:Y:S02]  /*0790*/  DFMA R16, R20, R20, R16 ;  /* 0x000000141410722b */ /* 0x000fe40000000010 */
[----:B----4-:R-:W-:-:S06]  /*07a0*/  DADD R18, -R2, R18 ;  /* 0x0000000002127229 */ /* 0x010fcc0000000112 */
[----:B------:R-:W-:Y:S02]  /*07b0*/  DFMA R16, R4, R4, R16 ;  /* 0x000000040410722b */ /* 0x000fe40000000010 */
[----:B------:R-:W-:-:S06]  /*07c0*/  DADD R14, -R2, R14 ;  /* 0x00000000020e7229 */ /* 0x000fcc000000010e */
[----:B------:R-:W-:-:S08]  /*07d0*/  DFMA R16, R18, R18, R16 ;  /* 0x000000121210722b */ /* 0x000fd00000000010 */
[----:B------:R-:W-:Y:S02]  /*07e0*/  DFMA R16, R14, R14, R16 ;  /* 0x0000000e0e10722b */ /* 0x000fe40000000010 */
[C---:B------:R-:W-:Y:S02]  /*07f0*/  DADD R12, -R2.reuse, R12 ;  /* 0x00000000020c7229 */ /* 0x040fe4000000010c */
[----:B------:R-:W-:-:S06]  /*0800*/  DADD R10, -R2, R10 ;  /* 0x00000000020a7229 */ /* 0x000fcc000000010a */
[----:B------:R-:W-:Y:S02]  /*0810*/  DFMA R16, R12, R12, R16 ;  /* 0x0000000c0c10722b */ /* 0x000fe40000000010 */
[----:B------:R-:W-:-:S06]  /*0820*/  DADD R8, -R2, R8 ;  /* 0x0000000002087229 */ /* 0x000fcc0000000108 */
[----:B------:R-:W-:-:S08]  /*0830*/  DFMA R16, R10, R10, R16 ;  /* 0x0000000a0a10722b */ /* 0x000fd00000000010 */
[----:B------:R-:W-:Y:S02]  /*0840*/  DFMA R16, R8, R8, R16 ;  /* 0x000000080810722b */ /* 0x000fe40000000010 */
[----:B------:R-:W-:-:S08]  /*0850*/  DADD R6, -R2, R6 ;  /* 0x0000000002067229 */ /* 0x000fd00000000106 */
[----:B------:R-:W-:-:S11]  /*0860*/  DFMA R16, R6, R6, R16 ;  /* 0x000000060610722b */ /* 0x000fd60000000010 */
.L_x_37:
        /* <DEDUP_REMOVED lines=13> */
[----:B------:R-:W-:-:S06]  /*0940*/  IMAD.WIDE R18, R25, 0x8, R12 ;  /* 0x0000000819127825 */ /* 0x000fcc00078e020c */
        /* <DEDUP_REMOVED lines=9> */
[----:B------:R-:W-:-:S11]  /*09e0*/  DFMA R16, R16, R16, R6 ;  /* 0x000000101010722b */ /* 0x000fd60000000006 */
.L_x_38:
[----:B------:R-:W-:Y:S05]  /*09f0*/  BRA.U !UP1, `(.L_x_34) ;  /* 0x00000001092c7547 */ /* 0x000fea000b800000 */
[----:B------:R-:W0:Y:S01]  /*0a00*/  LDC.64 R8, c[0x0][0x380] ;  /* 0x0000e000ff087b82 */ /* 0x000e220000000a00 */
[----:B------:R-:W-:Y:S01]  /*0a10*/  IMAD R10, R25, UR4, R0 ;  /* 0x00000004190a7c24 */ /* 0x000fe2000f8e0200 */
[----:B------:R-:W-:-:S12]  /*0a20*/  UIADD3 UR5, UPT, UPT, -UR5, URZ, URZ ;  /* 0x000000ff05057290 */ /* 0x000fd8000fffe1ff */
.L_x_39:
[----:B0-----:R-:W-:-:S06]  /*0a30*/  IMAD.WIDE R4, R10, 0x8, R8 ;  /* 0x000000080a047825 */ /* 0x001fcc00078e0208 */
[----:B------:R-:W2:Y:S01]  /*0a40*/  LDG.E.64 R4, desc[UR8][R4.64] ;  /* 0x0000000804047981 */ /* 0x000ea2000c1e1b00 */
[----:B------:R-:W-:Y:S01]  /*0a50*/  UIADD3 UR5, UPT, UPT, UR5, 0x1, URZ ;  /* 0x0000000105057890 */ /* 0x000fe2000fffe0ff */
[----:B------:R-:W-:-:S03]  /*0a60*/  IADD3 R10, PT, PT, R10, R25, RZ ;  /* 0x000000190a0a7210 */ /* 0x000fc60007ffe0ff */
[----:B------:R-:W-:Y:S01]  /*0a70*/  UISETP.NE.AND UP0, UPT, UR5, URZ, UPT ;  /* 0x000000ff0500728c */ /* 0x000fe2000bf05270 */
[----:B--2--5:R-:W-:-:S08]  /*0a80*/  DADD R6, -R2, R4 ;  /* 0x0000000002067229 */ /* 0x024fd00000000104 */
[----:B------:R-:W-:Y:S01]  /*0a90*/  DFMA R16, R6, R6, R16 ;  /* 0x000000060610722b */ /* 0x000fe20000000010 */
[----:B------:R-:W-:Y:S10]  /*0aa0*/  BRA.U UP0, `(.L_x_39) ;  /* 0xfffffffd00e07547 */ /* 0x000ff4000b83ffff */
.L_x_34:
[----:B------:R-:W0:Y:S01]  /*0ab0*/  I2F.F64 R6, UR7 ;  /* 0x0000000700067d12 */ /* 0x000e220008201c00 */
[----:B-----5:R-:W-:Y:S01]  /*0ac0*/  IMAD.MOV.U32 R2, RZ, RZ, 0x1 ;  /* 0x00000001ff027424 */ /* 0x020fe200078e00ff */
[----:B------:R-:W-:Y:S01]  /*0ad0*/  FSETP.GEU.AND P1, PT, |R17|, 6.5827683646048100446e-37, PT ;  /* 0x036000001100780b */ /* 0x000fe20003f2e200 */
[----:B------:R-:W-:Y:S05]  /*0ae0*/  BSSY.RECONVERGENT B0, `(.L_x_40) ;  /* 0x0000011000007945 */ /* 0x000fea0003800200 */
[----:B0-----:R-:W0:Y:S02]  /*0af0*/  MUFU.RCP64H R3, R7 ;  /* 0x0000000700037308 */ /* 0x001e240000001800 */
[----:B0-----:R-:W-:-:S08]  /*0b00*/  DFMA R4, -R6, R2, 1 ;  /* 0x3ff000000604742b */ /* 0x001fd00000000102 */
[----:B------:R-:W-:-:S08]  /*0b10*/  DFMA R4, R4, R4, R4 ;  /* 0x000000040404722b */ /* 0x000fd00000000004 */
[----:B------:R-:W-:-:S08]  /*0b20*/  DFMA R4, R2, R4, R2 ;  /* 0x000000040204722b */ /* 0x000fd00000000002 */
[----:B------:R-:W-:-:S08]  /*0b30*/  DFMA R2, -R6, R4, 1 ;  /* 0x3ff000000602742b */ /* 0x000fd00000000104 */
[----:B------:R-:W-:-:S08]  /*0b40*/  DFMA R2, R4, R2, R4 ;  /* 0x000000020402722b */ /* 0x000fd00000000004 */
[----:B------:R-:W-:-:S08]  /*0b50*/  DMUL R4, R2, R16 ;  /* 0x0000001002047228 */ /* 0x000fd00000000000 */
[----:B------:R-:W-:-:S08]  /*0b60*/  DFMA R8, -R6, R4, R16 ;  /* 0x000000040608722b */ /* 0x000fd00000000110 */
[----:B------:R-:W-:-:S10]  /*0b70*/  DFMA R2, R2, R8, R4 ;  /* 0x000000080202722b */ /* 0x000fd40000000004 */
[----:B------:R-:W-:-:S05]  /*0b80*/  FFMA R4, RZ, R7, R3 ;  /* 0x00000007ff047223 */ /* 0x000fca0000000003 */
[----:B------:R-:W-:-:S13]  /*0b90*/  FSETP.GT.AND P0, PT, |R4|, 1.469367938527859385e-39, PT ;  /* 0x001000000400780b */ /* 0x000fda0003f04200 */
[----:B------:R-:W-:Y:S05]  /*0ba0*/  @P0 BRA P1, `(.L_x_41) ;  /* 0x0000000000100947 */ /* 0x000fea0000800000 */
[----:B------:R-:W-:Y:S01]  /*0bb0*/  IMAD.MOV.U32 R4, RZ, RZ, R16 ;  /* 0x000000ffff047224 */ /* 0x000fe200078e0010 */
[----:B------:R-:W-:Y:S02]  /*0bc0*/  MOV R5, R17 ;  /* 0x0000001100057202 */ /* 0x000fe40000000f00 */
[----:B------:R-:W-:-:S07]  /*0bd0*/  MOV R10, 0xbf0 ;  /* 0x00000bf0000a7802 */ /* 0x000fce0000000f00 */
[----:B------:R-:W-:Y:S05]  /*0be0*/  CALL.REL.NOINC `($__internal_2_$__cuda_sm20_div_rn_f64_full) ;  /* 0x0000000000147944 */ /* 0x000fea0003c00000 */
.L_x_41:
[----:B------:R-:W-:Y:S05]  /*0bf0*/  BSYNC.RECONVERGENT B0 ;  /* 0x0000000000007941 */ /* 0x000fea0003800200 */
.L_x_40:
[----:B------:R-:W0:Y:S02]  /*0c00*/  LDC.64 R4, c[0x0][0x390] ;  /* 0x0000e400ff047b82 */ /* 0x000e240000000a00 */
[----:B0-----:R-:W-:-:S05]  /*0c10*/  IMAD.WIDE R4, R0, 0x8, R4 ;  /* 0x0000000800047825 */ /* 0x001fca00078e0204 */
[----:B------:R-:W-:Y:S01]  /*0c20*/  STG.E.64 desc[UR8][R4.64], R2 ;  /* 0x0000000204007986 */ /* 0x000fe2000c101b08 */
[----:B------:R-:W-:Y:S05]  /*0c30*/  EXIT ;  /* 0x000000000000794d */ /* 0x000fea0003800000 */
        .weak           $__internal_2_$__cuda_sm20_div_rn_f64_full
        .type           $__internal_2_$__cuda_sm20_div_rn_f64_full,@function
        .size           $__internal_2_$__cuda_sm20_div_rn_f64_full,(.L_x_94 - $__internal_2_$__cuda_sm20_div_rn_f64_full)
$__internal_2_$__cuda_sm20_div_rn_f64_full:
        /* <DEDUP_REMOVED lines=14> */
[----:B------:R-:W-:Y:S02]  /*0d20*/  @!P2 ISETP.GE.U32.AND P3, PT, R11, R12, PT ;  /* 0x0000000c0b00a20c */ /* 0x000fe40003f66070 */
[----:B------:R-:W-:-:S04]  /*0d30*/  MOV R12, 0x1ca00000 ;  /* 0x1ca00000000c7802 */ /* 0x000fc80000000f00 */
        /* <DEDUP_REMOVED lines=12> */
[----:B------:R-:W-:Y:S01]  /*0e00*/  MOV R21, R11 ;  /* 0x0000000b00157202 */ /* 0x000fe20000000f00 */
[----:B------:R-:W-:Y:S01]  /*0e10*/  IMAD.MOV.U32 R20, RZ, RZ, R14 ;  /* 0x000000ffff147224 */ /* 0x000fe200078e000e */
[----:B------:R-:W-:Y:S02]  /*0e20*/  @!P0 LOP3.LUT R20, R3, 0x7ff00000, RZ, 0xc0, !PT ;  /* 0x7ff0000003148812 */ /* 0x000fe400078ec0ff */
[----:B------:R-:W-:Y:S02]  /*0e30*/  @!P2 LOP3.LUT R21, R9, 0x7ff00000, RZ, 0xc0, !PT ;  /* 0x7ff000000915a812 */ /* 0x000fe400078ec0ff */
[----:B------:R-:W-:Y:S01]  /*0e40*/  IADD3 R22, PT, PT, R20, -0x1, RZ ;  /* 0xffffffff14167810 */ /* 0x000fe20007ffe0ff */
[----:B------:R-:W-:Y:S02]  /*0e50*/  DMUL R18, R16, R8 ;  /* 0x0000000810127228 */ /* 0x000fe40000000000 */
[----:B------:R-:W-:-:S05]  /*0e60*/  VIADD R13, R21, 0xffffffff ;  /* 0xffffffff150d7836 */ /* 0x000fca0000000000 */
[----:B------:R-:W-:Y:S01]  /*0e70*/  ISETP.GT.U32.AND P0, PT, R13, 0x7feffffe, PT ;  /* 0x7feffffe0d00780c */ /* 0x000fe20003f04070 */
[----:B------:R-:W-:-:S03]  /*0e80*/  DFMA R14, R18, -R2, R8 ;  /* 0x80000002120e722b */ /* 0x000fc60000000008 */
[----:B------:R-:W-:-:S05]  /*0e90*/  ISETP.GT.U32.OR P0, PT, R22, 0x7feffffe, P0 ;  /* 0x7feffffe1600780c */ /* 0x000fca0000704470 */
[----:B------:R-:W-:-:S08]  /*0ea0*/  DFMA R14, R16, R14, R18 ;  /* 0x0000000e100e722b */ /* 0x000fd00000000012 */
[----:B------:R-:W-:Y:S05]  /*0eb0*/  @P0 BRA `(.L_x_43) ;  /* 0x00000000006c0947 */ /* 0x000fea0003800000 */
[----:B------:R-:W-:-:S04]  /*0ec0*/  LOP3.LUT R16, R7, 0x7ff00000, RZ, 0xc0, !PT ;  /* 0x7ff0000007107812 */ /* 0x000fc800078ec0ff */
[CC--:B------:R-:W-:Y:S02]  /*0ed0*/  VIADDMNMX R4, R11.reuse, -R16.reuse, 0xb9600000, !PT ;  /* 0xb96000000b047446 */ /* 0x0c0fe40007800910 */
[----:B------:R-:W-:Y:S02]  /*0ee0*/  ISETP.GE.U32.AND P0, PT, R11, R16, PT ;  /* 0x000000100b00720c */ /* 0x000fe40003f06070 */
[----:B------:R-:W-:Y:S02]  /*0ef0*/  VIMNMX R4, PT, PT, R4, 0x46a00000, PT ;  /* 0x46a0000004047848 */ /* 0x000fe40003fe0100 */
[----:B------:R-:W-:-:S05]  /*0f00*/  SEL R11, R12, 0x63400000, !P0 ;  /* 0x634000000c0b7807 */ /* 0x000fca0004000000 */
[----:B------:R-:W-:Y:S01]  /*0f10*/  IMAD.IADD R11, R4, 0x1, -R11 ;  /* 0x00000001040b7824 */ /* 0x000fe200078e0a0b */
[----:B------:R-:W-:-:S03]  /*0f20*/  MOV R4, RZ ;  /* 0x000000ff00047202 */ /* 0x000fc60000000f00 */
        /* <DEDUP_REMOVED lines=11> */
[----:B------:R-:W-:Y:S01]  /*0fe0*/  MOV R2, RZ ;  /* 0x000000ff00027202 */ /* 0x000fe20000000f00 */
[----:B------:R-:W-:-:S05]  /*0ff0*/  DMUL.RP R4, R14, R4 ;  /* 0x000000040e047228 */ /* 0x000fca0000008000 */
[----:B------:R-:W-:-:S05]  /*1000*/  DFMA R2, R12, -R2, R14 ;  /* 0x800000020c02722b */ /* 0x000fca000000000e */
[----:B------:R-:W-:Y:S02]  /*1010*/  LOP3.LUT R7, R5, R7, RZ, 0x3c, !PT ;  /* 0x0000000705077212 */ /* 0x000fe400078e3cff */
[----:B------:R-:W-:-:S04]  /*1020*/  IADD3 R2, PT, PT, -R11, -0x43300000, RZ ;  /* 0xbcd000000b027810 */ /* 0x000fc80007ffe1ff */
[----:B------:R-:W-:-:S04]  /*1030*/  FSETP.NEU.AND P0, PT, |R3|, R2, PT ;  /* 0x000000020300720b */ /* 0x000fc80003f0d200 */
[----:B------:R-:W-:Y:S02]  /*1040*/  FSEL R12, R4, R12, !P0 ;  /* 0x0000000c040c7208 */ /* 0x000fe40004000000 */
[----:B------:R-:W-:Y:S01]  /*1050*/  FSEL R13, R7, R13, !P0 ;  /* 0x0000000d070d7208 */ /* 0x000fe20004000000 */
[----:B------:R-:W-:Y:S06]  /*1060*/  BRA `(.L_x_44) ;  /* 0x0000000000547947 */ /* 0x000fec0003800000 */
.L_x_43:
[----:B------:R-:W-:-:S14]  /*1070*/  DSETP.NAN.AND P0, PT, R4, R4, PT ;  /* 0x000000040400722a */ /* 0x000fdc0003f08000 */
[----:B------:R-:W-:Y:S05]  /*1080*/  @P0 BRA `(.L_x_45) ;  /* 0x0000000000440947 */ /* 0x000fea0003800000 */
[----:B------:R-:W-:-:S14]  /*1090*/  DSETP.NAN.AND P0, PT, R6, R6, PT ;  /* 0x000000060600722a */ /* 0x000fdc0003f08000 */
[----:B------:R-:W-:Y:S05]  /*10a0*/  @P0 BRA `(.L_x_46) ;  /* 0x0000000000300947 */ /* 0x000fea0003800000 */
[----:B------:R-:W-:Y:S01]  /*10b0*/  ISETP.NE.AND P0, PT, R21, R20, PT ;  /* 0x000000141500720c */ /* 0x000fe20003f05270 */
[----:B------:R-:W-:Y:S01]  /*10c0*/  IMAD.MOV.U32 R12, RZ, RZ, 0x0 ;  /* 0x00000000ff0c7424 */ /* 0x000fe200078e00ff */
[----:B------:R-:W-:-:S11]  /*10d0*/  MOV R13, 0xfff80000 ;  /* 0xfff80000000d7802 */ /* 0x000fd60000000f00 */
[----:B------:R-:W-:Y:S05]  /*10e0*/  @!P0 BRA `(.L_x_44) ;  /* 0x0000000000348947 */ /* 0x000fea0003800000 */
[----:B------:R-:W-:Y:S02]  /*10f0*/  ISETP.NE.AND P0, PT, R21, 0x7ff00000, PT ;  /* 0x7ff000001500780c */ /* 0x000fe40003f05270 */
[----:B------:R-:W-:Y:S02]  /*1100*/  LOP3.LUT R13, R5, 0x80000000, R7, 0x48, !PT ;  /* 0x80000000050d7812 */ /* 0x000fe400078e4807 */
[----:B------:R-:W-:-:S13]  /*1110*/  ISETP.EQ.OR P0, PT, R20, RZ, !P0 ;  /* 0x000000ff1400720c */ /* 0x000fda0004702670 */
[----:B------:R-:W-:Y:S01]  /*1120*/  @P0 LOP3.LUT R2, R13, 0x7ff00000, RZ, 0xfc, !PT ;  /* 0x7ff000000d020812 */ /* 0x000fe200078efcff */
[----:B------:R-:W-:Y:S01]  /*1130*/  @!P0 IMAD.MOV.U32 R12, RZ, RZ, RZ ;  /* 0x000000ffff0c8224 */ /* 0x000fe200078e00ff */
[----:B------:R-:W-:-:S03]  /*1140*/  @P0 MOV R12, RZ ;  /* 0x000000ff000c0202 */ /* 0x000fc60000000f00 */
[----:B------:R-:W-:Y:S01]  /*1150*/  @P0 IMAD.MOV.U32 R13, RZ, RZ, R2 ;  /* 0x000000ffff0d0224 */ /* 0x000fe200078e0002 */
[----:B------:R-:W-:Y:S06]  /*1160*/  BRA `(.L_x_44) ;  /* 0x0000000000147947 */ /* 0x000fec0003800000 */
.L_x_46:
[----:B------:R-:W-:Y:S02]  /*1170*/  LOP3.LUT R13, R7, 0x80000, RZ, 0xfc, !PT ;  /* 0x00080000070d7812 */ /* 0x000fe400078efcff */
[----:B------:R-:W-:Y:S01]  /*1180*/  MOV R12, R6 ;  /* 0x00000006000c7202 */ /* 0x000fe20000000f00 */
[----:B------:R-:W-:Y:S06]  /*1190*/  BRA `(.L_x_44) ;  /* 0x0000000000087947 */ /* 0x000fec0003800000 */
.L_x_45:
[----:B------:R-:W-:Y:S01]  /*11a0*/  LOP3.LUT R13, R5, 0x80000, RZ, 0xfc, !PT ;  /* 0x00080000050d7812 */ /* 0x000fe200078efcff */
[----:B------:R-:W-:-:S07]  /*11b0*/  IMAD.MOV.U32 R12, RZ, RZ, R4 ;  /* 0x000000ffff0c7224 */ /* 0x000fce00078e0004 */
.L_x_44:
[----:B------:R-:W-:Y:S05]  /*11c0*/  BSYNC.RECONVERGENT B1 ;  /* 0x0000000000017941 */ /* 0x000fea0003800200 */
.L_x_42:
[----:B------:R-:W-:Y:S01]  /*11d0*/  HFMA2 R11, -RZ, RZ, 0, 0 ;  /* 0x00000000ff0b7431 */ /* 0x000fe200000001ff */
[----:B------:R-:W-:Y:S01]  /*11e0*/  MOV R2, R12 ;  /* 0x0000000c00027202 */ /* 0x000fe20000000f00 */
[----:B------:R-:W-:Y:S02]  /*11f0*/  IMAD.MOV.U32 R3, RZ, RZ, R13 ;  /* 0x000000ffff037224 */ /* 0x000fe400078e000d */
[----:B------:R-:W-:Y:S05]  /*1200*/  RET.REL.NODEC R10 `(variance_cols) ;  /* 0xffffffec0a7c7950 */ /* 0x000fea0003c3ffff */
.L_x_47:
        /* <DEDUP_REMOVED lines=15> */
.L_x_94:


//--------------------- .text.mean_cols           --------------------------
	.section	.text.mean_cols,"ax",@progbits
	.align	128
        .global         mean_cols
        .type           mean_cols,@function
        .size           mean_cols,(.L_x_95 - mean_cols)
        .other          mean_cols,@"STO_CUDA_ENTRY STV_DEFAULT"
mean_cols:
.text.mean_cols:
        /* <DEDUP_REMOVED lines=23> */
.L_x_50:
[----:B------:R-:W0:Y:S02]  /*0170*/  LDC.64 R2, c[0x0][0x380] ;  /* 0x0000e000ff027b82 */ /* 0x000e240000000a00 */
[----:B0-----:R-:W-:-:S05]  /*0180*/  IMAD.WIDE R2, R24, 0x8, R2 ;  /* 0x0000000818027825 */ /* 0x001fca00078e0202 */
[----:B------:R-:W2:Y:S01]  /*0190*/  LDG.E.64 R12, desc[UR8][R2.64] ;  /* 0x00000008020c7981 */ /* 0x000ea2000c1e1b00 */
[----:B------:R-:W-:-:S05]  /*01a0*/  IMAD.WIDE R14, R25, 0x8, R2 ;  /* 0x00000008190e7825 */ /* 0x000fca00078e0202 */
[----:B------:R-:W3:Y:S01]  /*01b0*/  LDG.E.64 R8, desc[UR8][R14.64] ;  /* 0x000000080e087981 */ /* 0x000ee2000c1e1b00 */
[----:B------:R-:W-:-:S05]  /*01c0*/  IMAD.WIDE R22, R25, 0x8, R14 ;  /* 0x0000000819167825 */ /* 0x000fca00078e020e */
[----:B------:R-:W4:Y:S01]  /*01d0*/  LDG.E.64 R18, desc[UR8][R22.64] ;  /* 0x0000000816127981 */ /* 0x000f22000c1e1b00 */
[----:B------:R-:W-:-:S05]  /*01e0*/  IMAD.WIDE R26, R25, 0x8, R22 ;  /* 0x00000008191a7825 */ /* 0x000fca00078e0216 */
[----:B------:R0:W5:Y:S02]  /*01f0*/  LDG.E.64 R20, desc[UR8][R26.64] ;  /* 0x000000081a147981 */ /* 0x000164000c1e1b00 */
[----:B0-----:R-:W-:-:S05]  /*0200*/  IMAD.WIDE R26, R25, 0x8, R26 ;  /* 0x00000008191a7825 */ /* 0x001fca00078e021a */
[----:B------:R-:W5:Y:S01]  /*0210*/  LDG.E.64 R6, desc[UR8][R26.64] ;  /* 0x000000081a067981 */ /* 0x000f62000c1e1b00 */
[----:B------:R-:W-:-:S05]  /*0220*/  IMAD.WIDE R16, R25, 0x8, R26 ;  /* 0x0000000819107825 */ /* 0x000fca00078e021a */
[----:B------:R-:W5:Y:S01]  /*0230*/  LDG.E.64 R4, desc[UR8][R16.64] ;  /* 0x0000000810047981 */ /* 0x000f62000c1e1b00 */
[----:B------:R-:W-:-:S05]  /*0240*/  IMAD.WIDE R22, R25, 0x8, R16 ;  /* 0x0000000819167825 */ /* 0x000fca00078e0210 */
[----:B------:R-:W5:Y:S01]  /*0250*/  LDG.E.64 R2, desc[UR8][R22.64] ;  /* 0x0000000816027981 */ /* 0x000f62000c1e1b00 */
[----:B------:R-:W-:-:S05]  /*0260*/  IMAD.WIDE R14, R25, 0x8, R22 ;  /* 0x00000008190e7825 */ /* 0x000fca00078e0216 */
[----:B------:R-:W5:Y:S01]  /*0270*/  LDG.E.64 R16, desc[UR8][R14.64] ;  /* 0x000000080e107981 */ /* 0x000f62000c1e1b00 */
[----:B------:R-:W-:-:S05]  /*0280*/  IMAD.WIDE R28, R25, 0x8, R14 ;  /* 0x00000008191c7825 */ /* 0x000fca00078e020e */
[----:B------:R0:W5:Y:S02]  /*0290*/  LDG.E.64 R14, desc[UR8][R28.64] ;  /* 0x000000081c0e7981 */ /* 0x000164000c1e1b00 */
[----:B0-----:R-:W-:Y:S01]  /*02a0*/  IMAD.WIDE R28, R25, 0x8, R28 ;  /* 0x00000008191c7825 */ /* 0x001fe200078e021c */
[----:B--2---:R-:W-:-:S04]  /*02b0*/  DADD R10, R12, R10 ;  /* 0x000000000c0a7229 */ /* 0x004fc8000000000a */
[----:B------:R0:W2:Y:S04]  /*02c0*/  LDG.E.64 R12, desc[UR8][R28.64] ;  /* 0x000000081c0c7981 */ /* 0x0000a8000c1e1b00 */
[----:B---3--:R-:W-:Y:S01]  /*02d0*/  DADD R8, R10, R8 ;  /* 0x000000000a087229 */ /* 0x008fe20000000008 */
[----:B0-----:R-:W-:-:S05]  /*02e0*/  IMAD.WIDE R28, R25, 0x8, R28 ;  /* 0x00000008191c7825 */ /* 0x001fca00078e021c */
[----:B------:R-:W3:Y:S01]  /*02f0*/  LDG.E.64 R10, desc[UR8][R28.64] ;  /* 0x000000081c0a7981 */ /* 0x000ee2000c1e1b00 */
[----:B------:R-:W-:Y:S01]  /*0300*/  IMAD.WIDE R22, R25, 0x8, R28 ;  /* 0x0000000819167825 */ /* 0x000fe200078e021c */
[----:B----4-:R-:W-:-:S04]  /*0310*/  DADD R18, R8, R18 ;  /* 0x0000000008127229 */ /* 0x010fc80000000012 */
[----:B------:R-:W4:Y:S01]  /*0320*/  LDG.E.64 R8, desc[UR8][R22.64] ;  /* 0x0000000816087981 */ /* 0x000f22000c1e1b00 */
[----:B------:R-:W-:-:S03]  /*0330*/  IMAD.WIDE R26, R25, 0x8, R22 ;  /* 0x00000008191a7825 */ /* 0x000fc600078e0216 */
[----:B-----5:R-:W-:Y:S02]  /*0340*/  DADD R20, R18, R20 ;  /* 0x0000000012147229 */ /* 0x020fe40000000014 */
[----:B------:R0:W5:Y:S06]  /*0350*/  LDG.E.64 R18, desc[UR8][R26.64] ;  /* 0x000000081a127981 */ /* 0x00016c000c1e1b00 */
[----:B------:R-:W-:Y:S01]  /*0360*/  DADD R20, R20, R6 ;  /* 0x0000000014147229 */ /* 0x000fe20000000006 */
[----:B0-----:R-:W-:-:S05]  /*0370*/  IMAD.WIDE R26, R25, 0x8, R26 ;  /* 0x00000008191a7825 */ /* 0x001fca00078e021a */
[----:B------:R-:W5:Y:S01]  /*0380*/  LDG.E.64 R6, desc[UR8][R26.64] ;  /* 0x000000081a067981 */ /* 0x000f62000c1e1b00 */
[----:B------:R-:W-:Y:S01]  /*0390*/  IMAD.WIDE R22, R25, 0x8, R26 ;  /* 0x0000000819167825 */ /* 0x000fe200078e021a */
[----:B------:R-:W-:-:S04]  /*03a0*/  DADD R20, R20, R4 ;  /* 0x0000000014147229 */ /* 0x000fc80000000004 */
[----:B------:R-:W5:Y:S01]  /*03b0*/  LDG.E.64 R4, desc[UR8][R22.64] ;  /* 0x0000000816047981 */ /* 0x000f62000c1e1b00 */
[----:B------:R-:W-:-:S06]  /*03c0*/  IMAD.WIDE R28, R25, 0x8, R22 ;  /* 0x00000008191c7825 */ /* 0x000fcc00078e0216 */
[----:B------:R-:W5:Y:S01]  /*03d0*/  LDG.E.64 R28, desc[UR8][R28.64] ;  /* 0x000000081c1c7981 */ /* 0x000f62000c1e1b00 */
[----:B------:R-:W-:Y:S01]  /*03e0*/  DADD R2, R20, R2 ;  /* 0x0000000014027229 */ /* 0x000fe20000000002 */
[----:B------:R-:W-:Y:S01]  /*03f0*/  UIADD3 UR6, UPT, UPT, UR6, 0x10, URZ ;  /* 0x0000001006067890 */ /* 0x000fe2000fffe0ff */
[----:B------:R-:W-:-:S03]  /*0400*/  IMAD R24, R25, 0x10, R24 ;  /* 0x0000001019187824 */ /* 0x000fc600078e0218 */
[----:B------:R-:W-:-:S03]  /*0410*/  UISETP.NE.AND UP1, UPT, UR6, URZ, UPT ;  /* 0x000000ff0600728c */ /* 0x000fc6000bf25270 */
[----:B------:R-:W-:-:S08]  /*0420*/  DADD R2, R2, R16 ;  /* 0x0000000002027229 */ /* 0x000fd00000000010 */
[----:B------:R-:W-:-:S08]  /*0430*/  DADD R2, R2, R14 ;  /* 0x0000000002027229 */ /* 0x000fd0000000000e */
[----:B--2---:R-:W-:-:S08]  /*0440*/  DADD R2, R2, R12 ;  /* 0x0000000002027229 */ /* 0x004fd0000000000c */
[----:B---3--:R-:W-:-:S08]  /*0450*/  DADD R2, R2, R10 ;  /* 0x0000000002027229 */ /* 0x008fd0000000000a */
[----:B----4-:R-:W-:-:S08]  /*0460*/  DADD R2, R2, R8 ;  /* 0x0000000002027229 */ /* 0x010fd00000000008 */
[----:B-----5:R-:W-:-:S08]  /*0470*/  DADD R2, R2, R18 ;  /* 0x0000000002027229 */ /* 0x020fd00000000012 */
[----:B------:R-:W-:-:S08]  /*0480*/  DADD R2, R2, R6 ;  /* 0x0000000002027229 */ /* 0x000fd00000000006 */
[----:B------:R-:W-:-:S08]  /*0490*/  DADD R2, R2, R4 ;  /* 0x0000000002027229 */ /* 0x000fd00000000004 */
[----:B------:R-:W-:Y:S01]  /*04a0*/  DADD R10, R2, R28 ;  /* 0x00000000020a7229 */ /* 0x000fe2000000001c */
[----:B------:R-:W-:Y:S10]  /*04b0*/  BRA.U UP1, `(.L_x_50) ;  /* 0xfffffffd012c7547 */ /* 0x000ff4000b83ffff */
.L_x_49:
        /* <DEDUP_REMOVED lines=14> */
[----:B------:R-:W5:Y:S01]  /*05a0*/  LDG.E.64 R8, desc[UR8][R26.64] ;  /* 0x000000081a087981 */ /* 0x000f62000c1e1b00 */
        /* <DEDUP_REMOVED lines=8> */
[----:B------:R-:W-:Y:S01]  /*0630*/  UIADD3 UR4, UPT, UPT, UR4, 0x8, URZ ;  /* 0x0000000804047890 */ /* 0x000fe2000fffe0ff */
[----:B--2---:R-:W-:-:S08]  /*0640*/  DADD R2, R10, R2 ;  /* 0x000000000a027229 */ /* 0x004fd00000000002 */
[----:B---3--:R-:W-:-:S08]  /*0650*/  DADD R2, R2, R4 ;  /* 0x0000000002027229 */ /* 0x008fd00000000004 */
[----:B----4-:R-:W-:-:S08]  /*0660*/  DADD R2, R2, R6 ;  /* 0x0000000002027229 */ /* 0x010fd00000000006 */
[----:B-----5:R-:W-:-:S08]  /*0670*/  DADD R2, R2, R8 ;  /* 0x0000000002027229 */ /* 0x020fd00000000008 */
[----:B------:R-:W-:-:S08]  /*0680*/  DADD R2, R2, R18 ;  /* 0x0000000002027229 */ /* 0x000fd00000000012 */
[----:B------:R-:W-:-:S08]  /*0690*/  DADD R2, R2, R16 ;  /* 0x0000000002027229 */ /* 0x000fd00000000010 */
[----:B------:R-:W-:-:S08]  /*06a0*/  DADD R2, R2, R14 ;  /* 0x0000000002027229 */ /* 0x000fd0000000000e */
[----:B------:R-:W-:-:S11]  /*06b0*/  DADD R10, R2, R12 ;  /* 0x00000000020a7229 */ /* 0x000fd6000000000c */
.L_x_51:
        /* <DEDUP_REMOVED lines=14> */
[----:B------:R-:W5:Y:S01]  /*07a0*/  LDG.E.64 R16, desc[UR8][R16.64] ;  /* 0x0000000810107981 */ /* 0x000f62000c1e1b00 */
[----:B------:R-:W-:Y:S01]  /*07b0*/  UIADD3 UR4, UPT, UPT, UR4, 0x4, URZ ;  /* 0x0000000404047890 */ /* 0x000fe2000fffe0ff */
[----:B--2---:R-:W-:-:S08]  /*07c0*/  DADD R4, R10, R4 ;  /* 0x000000000a047229 */ /* 0x004fd00000000004 */
[----:B---3--:R-:W-:-:S08]  /*07d0*/  DADD R4, R4, R8 ;  /* 0x0000000004047229 */ /* 0x008fd00000000008 */
[----:B----4-:R-:W-:-:S08]  /*07e0*/  DADD R4, R4, R14 ;  /* 0x0000000004047229 */ /* 0x010fd0000000000e */
[----:B-----5:R-:W-:-:S11]  /*07f0*/  DADD R10, R4, R16 ;  /* 0x00000000040a7229 */ /* 0x020fd60000000010 */
.L_x_52:
[----:B------:R-:W-:Y:S05]  /*0800*/  BRA.U !UP1, `(.L_x_48) ;  /* 0x0000000109287547 */ /* 0x000fea000b800000 */
[----:B------:R-:W0:Y:S01]  /*0810*/  LDC.64 R4, c[0x0][0x380] ;  /* 0x0000e000ff047b82 */ /* 0x000e220000000a00 */
[----:B------:R-:W-:Y:S01]  /*0820*/  IMAD R6, R25, UR4, R0 ;  /* 0x0000000419067c24 */ /* 0x000fe2000f8e0200 */
[----:B------:R-:W-:-:S12]  /*0830*/  UIADD3 UR5, UPT, UPT, -UR5, URZ, URZ ;  /* 0x000000ff05057290 */ /* 0x000fd8000fffe1ff */
.L_x_53:
[----:B0-----:R-:W-:-:S06]  /*0840*/  IMAD.WIDE R2, R6, 0x8, R4 ;  /* 0x0000000806027825 */ /* 0x001fcc00078e0204 */
[----:B------:R-:W2:Y:S01]  /*0850*/  LDG.E.64 R2, desc[UR8][R2.64] ;  /* 0x0000000802027981 */ /* 0x000ea2000c1e1b00 */
[----:B------:R-:W-:Y:S01]  /*0860*/  UIADD3 UR5, UPT, UPT, UR5, 0x1, URZ ;  /* 0x0000000105057890 */ /* 0x000fe2000fffe0ff */
[----:B------:R-:W-:-:S03]  /*0870*/  IADD3 R6, PT, PT, R6, R25, RZ ;  /* 0x0000001906067210 */ /* 0x000fc60007ffe0ff */
[----:B------:R-:W-:Y:S01]  /*0880*/  UISETP.NE.AND UP0, UPT, UR5, URZ, UPT ;  /* 0x000000ff0500728c */ /* 0x000fe2000bf05270 */
[----:B--2---:R-:W-:-:S08]  /*0890*/  DADD R10, R2, R10 ;  /* 0x00000000020a7229 */ /* 0x004fd0000000000a */
[----:B------:R-:W-:Y:S05]  /*08a0*/  BRA.U UP0, `(.L_x_53) ;  /* 0xfffffffd00e47547 */ /* 0x000fea000b83ffff */
.L_x_48:
[----:B------:R-:W0:Y:S01]  /*08b0*/  I2F.F64 R6, UR7 ;  /* 0x0000000700067d12 */ /* 0x000e220008201c00 */
[----:B------:R-:W-:Y:S01]  /*08c0*/  IMAD.MOV.U32 R2, RZ, RZ, 0x1 ;  /* 0x00000001ff027424 */ /* 0x000fe200078e00ff */
        /* <DEDUP_REMOVED lines=17> */
[----:B------:R-:W-:Y:S05]  /*09e0*/  CALL.REL.NOINC `($__internal_3_$__cuda_sm20_div_rn_f64_full) ;  /* 0x0000000000147944 */ /* 0x000fea0003c00000 */
.L_x_55:
[----:B------:R-:W-:Y:S05]  /*09f0*/  BSYNC.RECONVERGENT B0 ;  /* 0x0000000000007941 */ /* 0x000fea0003800200 */
.L_x_54:
[----:B------:R-:W0:Y:S02]  /*0a00*/  LDC.64 R4, c[0x0][0x388] ;  /* 0x0000e200ff047b82 */ /* 0x000e240000000a00 */
[----:B0-----:R-:W-:-:S05]  /*0a10*/  IMAD.WIDE R4, R0, 0x8, R4 ;  /* 0x0000000800047825 */ /* 0x001fca00078e0204 */
[----:B------:R-:W-:Y:S01]  /*0a20*/  STG.E.64 desc[UR8][R4.64], R2 ;  /* 0x0000000204007986 */ /* 0x000fe2000c101b08 */
[----:B------:R-:W-:Y:S05]  /*0a30*/  EXIT ;  /* 0x000000000000794d */ /* 0x000fea0003800000 */
        .weak           $__internal_3_$__cuda_sm20_div_rn_f64_full
        .type           $__internal_3_$__cuda_sm20_div_rn_f64_full,@function
        .size           $__internal_3_$__cuda_sm20_div_rn_f64_full,(.L_x_95 - $__internal_3_$__cuda_sm20_div_rn_f64_full)
$__internal_3_$__cuda_sm20_div_rn_f64_full:
        /* <DEDUP_REMOVED lines=67> */
.L_x_57:
        /* <DEDUP_REMOVED lines=11> */
[----:B------:R-:W-:Y:S02]  /*0f20*/  @P0 LOP3.LUT R2, R13, 0x7ff00000, RZ, 0xfc, !PT ;  /* 0x7ff000000d020812 */ /* 0x000fe400078efcff */
[----:B------:R-:W-:Y:S01]  /*0f30*/  @!P0 MOV R12, RZ ;  /* 0x000000ff000c8202 */ /* 0x000fe20000000f00 */
[----:B------:R-:W-:Y:S02]  /*0f40*/  @P0 IMAD.MOV.U32 R12, RZ, RZ, RZ ;  /* 0x000000ffff0c0224 */ /* 0x000fe400078e00ff */
[----:B------:R-:W-:Y:S01]  /*0f50*/  @P0 IMAD.MOV.U32 R13, RZ, RZ, R2 ;  /* 0x000000ffff0d0224 */ /* 0x000fe200078e0002 */
[----:B------:R-:W-:Y:S06]  /*0f60*/  BRA `(.L_x_58) ;  /* 0x0000000000147947 */ /* 0x000fec0003800000 */
.L_x_60:
[----:B------:R-:W-:Y:S02]  /*0f70*/  LOP3.LUT R13, R7, 0x80000, RZ, 0xfc, !PT ;  /* 0x00080000070d7812 */ /* 0x000fe400078efcff */
[----:B------:R-:W-:Y:S01]  /*0f80*/  MOV R12, R6 ;  /* 0x00000006000c7202 */ /* 0x000fe20000000f00 */
[----:B------:R-:W-:Y:S06]  /*0f90*/  BRA `(.L_x_58) ;  /* 0x0000000000087947 */ /* 0x000fec0003800000 */
.L_x_59:
[----:B------:R-:W-:Y:S01]  /*0fa0*/  LOP3.LUT R13, R5, 0x80000, RZ, 0xfc, !PT ;  /* 0x00080000050d7812 */ /* 0x000fe200078efcff */
[----:B------:R-:W-:-:S07]  /*0fb0*/  IMAD.MOV.U32 R12, RZ, RZ, R4 ;  /* 0x000000ffff0c7224 */ /* 0x000fce00078e0004 */
.L_x_58:
[----:B------:R-:W-:Y:S05]  /*0fc0*/  BSYNC.RECONVERGENT B1 ;  /* 0x0000000000017941 */ /* 0x000fea0003800200 */
.L_x_56:
[----:B------:R-:W-:Y:S01]  /*0fd0*/  HFMA2 R11, -RZ, RZ, 0, 0 ;  /* 0x00000000ff0b7431 */ /* 0x000fe200000001ff */
[----:B------:R-:W-:Y:S01]  /*0fe0*/  MOV R2, R12 ;  /* 0x0000000c00027202 */ /* 0x000fe20000000f00 */
[----:B------:R-:W-:Y:S02]  /*0ff0*/  IMAD.MOV.U32 R3, RZ, RZ, R13 ;  /* 0x000000ffff037224 */ /* 0x000fe400078e000d */
[----:B------:R-:W-:Y:S05]  /*1000*/  RET.REL.NODEC R10 `(mean_cols) ;  /* 0xffffffec0afc7950 */ /* 0x000fea0003c3ffff */
.L_x_61:
        /* <DEDUP_REMOVED lines=15> */
.L_x_95:


//--------------------- .text.mean_rows           --------------------------
	.section	.text.mean_rows,"ax",@progbits
	.align	128
        .global         mean_rows
        .type           mean_rows,@function
        .size           mean_rows,(.L_x_96 - mean_rows)
        .other          mean_rows,@"STO_CUDA_ENTRY STV_DEFAULT"
mean_rows:
.text.mean_rows:
        /* <DEDUP_REMOVED lines=9> */
[----:B------:R-:W-:Y:S01]  /*0090*/  CS2R R12, SRZ ;  /* 0x00000000000c7805 */ /* 0x000fe2000001ff00 */
[----:B------:R-:W1:Y:S01]  /*00a0*/  LDCU.64 UR10, c[0x0][0x358] ;  /* 0x00006b00ff0a77ac */ /* 0x000e620008000a00 */
[----:B0-----:R-:W-:-:S09]  /*00b0*/  UISETP.GE.AND UP0, UPT, UR12, 0x1, UPT ;  /* 0x000000010c00788c */ /* 0x001fd2000bf06270 */
[----:B-1----:R-:W-:Y:S05]  /*00c0*/  BRA.U !UP0, `(.L_x_62) ;  /* 0x0000000508a87547 */ /* 0x002fea000b800000 */
[----:B------:R-:W-:Y:S02]  /*00d0*/  UISETP.GE.U32.AND UP1, UPT, UR12, 0x10, UPT ;  /* 0x000000100c00788c */ /* 0x000fe4000bf26070 */
[----:B------:R-:W-:Y:S01]  /*00e0*/  IMAD R21, R0, UR12, RZ ;  /* 0x0000000c00157c24 */ /* 0x000fe2000f8e02ff */
[----:B------:R-:W-:Y:S01]  /*00f0*/  ULOP3.LUT UR8, UR12, 0xf, URZ, 0xc0, !UPT ;  /* 0x0000000f0c087892 */ /* 0x000fe2000f8ec0ff */
[----:B------:R-:W-:Y:S01]  /*0100*/  CS2R R12, SRZ ;  /* 0x00000000000c7805 */ /* 0x000fe2000001ff00 */
[----:B------:R-:W-:Y:S02]  /*0110*/  UMOV UR4, URZ ;  /* 0x000000ff00047c82 */ /* 0x000fe40008000000 */
[----:B------:R-:W-:Y:S02]  /*0120*/  UISETP.NE.AND UP0, UPT, UR8, URZ, UPT ;  /* 0x000000ff0800728c */ /* 0x000fe4000bf05270 */
[----:B------:R-:W-:Y:S09]  /*0130*/  BRA.U !UP1, `(.L_x_63) ;  /* 0x0000000109b87547 */ /* 0x000ff2000b800000 */
[----:B------:R-:W0:Y:S01]  /*0140*/  LDCU.64 UR6, c[0x0][0x380] ;  /* 0x00007000ff0677ac */ /* 0x000e220008000a00 */
[----:B------:R-:W-:Y:S01]  /*0150*/  IMAD.MOV.U32 R20, RZ, RZ, R21 ;  /* 0x000000ffff147224 */ /* 0x000fe200078e0015 */
[----:B------:R-:W-:Y:S01]  /*0160*/  CS2R R12, SRZ ;  /* 0x00000000000c7805 */ /* 0x000fe2000001ff00 */
[----:B------:R-:W-:-:S04]  /*0170*/  ULOP3.LUT UR4, UR12, 0x7ffffff0, URZ, 0xc0, !UPT ;  /* 0x7ffffff00c047892 */ /* 0x000fc8000f8ec0ff */
[----:B------:R-:W-:Y:S02]  /*0180*/  UIADD3 UR9, UPT, UPT, -UR4, URZ, URZ ;  /* 0x000000ff04097290 */ /* 0x000fe4000fffe1ff */
[----:B0-----:R-:W-:-:S04]  /*0190*/  UIADD3 UR5, UP1, UPT, UR6, 0x40, URZ ;  /* 0x0000004006057890 */ /* 0x001fc8000ff3e0ff */
[----:B------:R-:W-:-:S12]  /*01a0*/  UIADD3.X UR6, UPT, UPT, URZ, UR7, URZ, UP1, !UPT ;  /* 0x00000007ff067290 */ /* 0x000fd80008ffe4ff */
.L_x_64:
        /* <DEDUP_REMOVED lines=11> */
[----:B------:R-:W5:Y:S04]  /*0260*/  LDG.E.64 R10, desc[UR10][R2.64] ;  /* 0x0000000a020a7981 */ /* 0x000f68000c1e1b00 */
[----:B------:R-:W5:Y:S01]  /*0270*/  LDG.E.64 R26, desc[UR10][R2.64+0x38] ;  /* 0x0000380a021a7981 */ /* 0x000f62000c1e1b00 */
[----:B--2---:R-:W-:-:S03]  /*0280*/  DADD R24, R24, R12 ;  /* 0x0000000018187229 */ /* 0x004fc6000000000c */
[----:B------:R-:W2:Y:S05]  /*0290*/  LDG.E.64 R12, desc[UR10][R2.64+0x8] ;  /* 0x0000080a020c7981 */ /* 0x000eaa000c1e1b00 */
[----:B---3--:R-:W-:Y:S01]  /*02a0*/  DADD R24, R24, R14 ;  /* 0x0000000018187229 */ /* 0x008fe2000000000e */
[----:B------:R-:W3:Y:S07]  /*02b0*/  LDG.E.64 R14, desc[UR10][R2.64+0x10] ;  /* 0x0000100a020e7981 */ /* 0x000eee000c1e1b00 */
[----:B----4-:R-:W-:Y:S01]  /*02c0*/  DADD R24, R24, R16 ;  /* 0x0000000018187229 */ /* 0x010fe20000000010 */
[----:B------:R-:W4:Y:S07]  /*02d0*/  LDG.E.64 R16, desc[UR10][R2.64+0x18] ;  /* 0x0000180a02107981 */ /* 0x000f2e000c1e1b00 */
[----:B-----5:R-:W-:Y:S01]  /*02e0*/  DADD R24, R24, R22 ;  /* 0x0000000018187229 */ /* 0x020fe20000000016 */
[----:B------:R-:W5:Y:S07]  /*02f0*/  LDG.E.64 R22, desc[UR10][R2.64+0x20] ;  /* 0x0000200a02167981 */ /* 0x000f6e000c1e1b00 */
[----:B------:R-:W-:Y:S01]  /*0300*/  DADD R24, R24, R18 ;  /* 0x0000000018187229 */ /* 0x000fe20000000012 */
[----:B------:R-:W5:Y:S07]  /*0310*/  LDG.E.64 R18, desc[UR10][R2.64+0x28] ;  /* 0x0000280a02127981 */ /* 0x000f6e000c1e1b00 */
[----:B------:R-:W-:Y:S01]  /*0320*/  DADD R24, R24, R4 ;  /* 0x0000000018187229 */ /* 0x000fe20000000004 */
[----:B------:R-:W5:Y:S07]  /*0330*/  LDG.E.64 R4, desc[UR10][R2.64+0x30] ;  /* 0x0000300a02047981 */ /* 0x000f6e000c1e1b00 */
[----:B------:R-:W-:-:S08]  /*0340*/  DADD R6, R24, R6 ;  /* 0x0000000018067229 */ /* 0x000fd00000000006 */
[----:B------:R-:W-:-:S08]  /*0350*/  DADD R6, R6, R8 ;  /* 0x0000000006067229 */ /* 0x000fd00000000008 */
[----:B------:R-:W-:Y:S01]  /*0360*/  DADD R6, R6, R10 ;  /* 0x0000000006067229 */ /* 0x000fe2000000000a */
[----:B------:R-:W-:-:S04]  /*0370*/  UIADD3 UR9, UPT, UPT, UR9, 0x10, URZ ;  /* 0x0000001009097890 */ /* 0x000fc8000fffe0ff */
[----:B------:R-:W-:Y:S01]  /*0380*/  UISETP.NE.AND UP1, UPT, UR9, URZ, UPT ;  /* 0x000000ff0900728c */ /* 0x000fe2000bf25270 */
[----:B------:R-:W-:Y:S02]  /*0390*/  VIADD R20, R20, 0x10 ;  /* 0x0000001014147836 */ /* 0x000fe40000000000 */
        /* <DEDUP_REMOVED lines=8> */
.L_x_63:
        /* <DEDUP_REMOVED lines=25> */
.L_x_65:
        /* <DEDUP_REMOVED lines=11> */
[----:B------:R-:W5:Y:S01]  /*0660*/  LDG.E.64 R10, desc[UR10][R2.64+0x18] ;  /* 0x0000180a020a7981 */ /* 0x000f62000c1e1b00 */
[----:B------:R-:W-:Y:S01]  /*0670*/  UIADD3 UR4, UPT, UPT, UR4, 0x4, URZ ;  /* 0x0000000404047890 */ /* 0x000fe2000fffe0ff */
[----:B--2---:R-:W-:-:S08]  /*0680*/  DADD R4, R12, R4 ;  /* 0x000000000c047229 */ /* 0x004fd00000000004 */
[----:B---3--:R-:W-:-:S08]  /*0690*/  DADD R4, R4, R6 ;  /* 0x0000000004047229 */ /* 0x008fd00000000006 */
[----:B----4-:R-:W-:-:S08]  /*06a0*/  DADD R4, R4, R8 ;  /* 0x0000000004047229 */ /* 0x010fd00000000008 */
[----:B-----5:R-:W-:-:S11]  /*06b0*/  DADD R12, R4, R10 ;  /* 0x00000000040c7229 */ /* 0x020fd6000000000a */
.L_x_66:
[----:B------:R-:W-:Y:S05]  /*06c0*/  BRA.U !UP1, `(.L_x_62) ;  /* 0x0000000109287547 */ /* 0x000fea000b800000 */
[----:B------:R-:W0:Y:S01]  /*06d0*/  LDC.64 R4, c[0x0][0x380] ;  /* 0x0000e000ff047b82 */ /* 0x000e220000000a00 */
[----:B------:R-:W-:Y:S01]  /*06e0*/  VIADD R21, R21, UR4 ;  /* 0x0000000415157c36 */ /* 0x000fe20008000000 */
[----:B------:R-:W-:-:S12]  /*06f0*/  UIADD3 UR5, UPT, UPT, -UR5, URZ, URZ ;  /* 0x000000ff05057290 */ /* 0x000fd8000fffe1ff */
.L_x_67:
[----:B0-----:R-:W-:-:S06]  /*0700*/  IMAD.WIDE R2, R21, 0x8, R4 ;  /* 0x0000000815027825 */ /* 0x001fcc00078e0204 */
[----:B------:R-:W2:Y:S01]  /*0710*/  LDG.E.64 R2, desc[UR10][R2.64] ;  /* 0x0000000a02027981 */ /* 0x000ea2000c1e1b00 */
[----:B------:R-:W-:Y:S01]  /*0720*/  UIADD3 UR5, UPT, UPT, UR5, 0x1, URZ ;  /* 0x0000000105057890 */ /* 0x000fe2000fffe0ff */
[----:B------:R-:W-:-:S03]  /*0730*/  VIADD R21, R21, 0x1 ;  /* 0x0000000115157836 */ /* 0x000fc60000000000 */
[----:B------:R-:W-:Y:S01]  /*0740*/  UISETP.NE.AND UP0, UPT, UR5, URZ, UPT ;  /* 0x000000ff0500728c */ /* 0x000fe2000bf05270 */
[----:B--2---:R-:W-:-:S08]  /*0750*/  DADD R12, R2, R12 ;  /* 0x00000000020c7229 */ /* 0x004fd0000000000c */
[----:B------:R-:W-:Y:S05]  /*0760*/  BRA.U UP0, `(.L_x_67) ;  /* 0xfffffffd00e47547 */ /* 0x000fea000b83ffff */
.L_x_62:
        /* <DEDUP_REMOVED lines=17> */
[----:B------:R-:W-:Y:S01]  /*0880*/  MOV R10, 0x8b0 ;  /* 0x000008b0000a7802 */ /* 0x000fe20000000f00 */
[----:B------:R-:W-:-:S07]  /*0890*/  IMAD.MOV.U32 R5, RZ, RZ, R13 ;  /* 0x000000ffff057224 */ /* 0x000fce00078e000d */
[----:B------:R-:W-:Y:S05]  /*08a0*/  CALL.REL.NOINC `($__internal_4_$__cuda_sm20_div_rn_f64_full) ;  /* 0x0000000000147944 */ /* 0x000fea0003c00000 */
.L_x_69:
[----:B------:R-:W-:Y:S05]  /*08b0*/  BSYNC.RECONVERGENT B0 ;  /* 0x0000000000007941 */ /* 0x000fea0003800200 */
.L_x_68:
[----:B------:R-:W0:Y:S02]  /*08c0*/  LDC.64 R4, c[0x0][0x388] ;  /* 0x0000e200ff047b82 */ /* 0x000e240000000a00 */
[----:B0-----:R-:W-:-:S05]  /*08d0*/  IMAD.WIDE R4, R0, 0x8, R4 ;  /* 0x0000000800047825 */ /* 0x001fca00078e0204 */
[----:B------:R-:W-:Y:S01]  /*08e0*/  STG.E.64 desc[UR10][R4.64], R2 ;  /* 0x0000000204007986 */ /* 0x000fe2000c101b0a */
[----:B------:R-:W-:Y:S05]  /*08f0*/  EXIT ;  /* 0x000000000000794d */ /* 0x000fea0003800000 */
        .weak           $__internal_4_$__cuda_sm20_div_rn_f64_full
        .type           $__internal_4_$__cuda_sm20_div_rn_f64_full,@function
        .size           $__internal_4_$__cuda_sm20_div_rn_f64_full,(.L_x_96 - $__internal_4_$__cuda_sm20_div_rn_f64_full)
$__internal_4_$__cuda_sm20_div_rn_f64_full:
        /* <DEDUP_REMOVED lines=67> */
.L_x_71:
        /* <DEDUP_REMOVED lines=16> */
.L_x_74:
[----:B------:R-:W-:Y:S01]  /*0e30*/  LOP3.LUT R13, R7, 0x80000, RZ, 0xfc, !PT ;  /* 0x00080000070d7812 */ /* 0x000fe200078efcff */
[----:B------:R-:W-:Y:S01]  /*0e40*/  IMAD.MOV.U32 R12, RZ, RZ, R6 ;  /* 0x000000ffff0c7224 */ /* 0x000fe200078e0006 */
[----:B------:R-:W-:Y:S06]  /*0e50*/  BRA `(.L_x_72) ;  /* 0x0000000000087947 */ /* 0x000fec0003800000 */
.L_x_73:
[----:B------:R-:W-:Y:S01]  /*0e60*/  LOP3.LUT R13, R5, 0x80000, RZ, 0xfc, !PT ;  /* 0x00080000050d7812 */ /* 0x000fe200078efcff */
[----:B------:R-:W-:-:S07]  /*0e70*/  IMAD.MOV.U32 R12, RZ, RZ, R4 ;  /* 0x000000ffff0c7224 */ /* 0x000fce00078e0004 */
.L_x_72:
[----:B------:R-:W-:Y:S05]  /*0e80*/  BSYNC.RECONVERGENT B1 ;  /* 0x0000000000017941 */ /* 0x000fea0003800200 */
.L_x_70:
[----:B------:R-:W-:Y:S02]  /*0e90*/  IMAD.MOV.U32 R11, RZ, RZ, 0x0 ;  /* 0x00000000ff0b7424 */ /* 0x000fe400078e00ff */
[----:B------:R-:W-:Y:S02]  /*0ea0*/  IMAD.MOV.U32 R2, RZ, RZ, R12 ;  /* 0x000000ffff027224 */ /* 0x000fe400078e000c */
[----:B------:R-:W-:Y:S01]  /*0eb0*/  IMAD.MOV.U32 R3, RZ, RZ, R13 ;  /* 0x000000ffff037224 */ /* 0x000fe200078e000d */
[----:B------:R-:W-:Y:S06]  /*0ec0*/  RET.REL.NODEC R10 `(mean_rows) ;  /* 0xfffffff00a4c7950 */ /* 0x000fec0003c3ffff */
.L_x_75:
        /* <DEDUP_REMOVED lines=11> */
.L_x_96:


//--------------------- .text.add_row_vector      --------------------------
	.section	.text.add_row_vector,"ax",@progbits
	.align	128
        .global         add_row_vector
        .type           add_row_vector,@function
        .size           add_row_vector,(.L_x_109 - add_row_vector)
        .other          add_row_vector,@"STO_CUDA_ENTRY STV_DEFAULT"
add_row_vector:
.text.add_row_vector:
        /* <DEDUP_REMOVED lines=12> */
[----:B------:R-:W1:Y:S08]  /*00c0*/  I2F.RP R2, R9 ;  /* 0x0000000900027306 */ /* 0x000e700000209400 */
[----:B-1----:R-:W1:Y:S02]  /*00d0*/  MUFU.RCP R2, R2 ;  /* 0x0000000200027308 */ /* 0x002e640000001000 */
[----:B-1----:R-:W-:-:S06]  /*00e0*/  IADD3 R4, PT, PT, R2, 0xffffffe, RZ ;  /* 0x0ffffffe02047810 */ /* 0x002fcc0007ffe0ff */
[----:B------:R1:W2:Y:S02]  /*00f0*/  F2I.FTZ.U32.TRUNC.NTZ R5, R4 ;  /* 0x0000000400057305 */ /* 0x0002a4000021f000 */
[----:B-1----:R-:W-:Y:S02]  /*0100*/  HFMA2 R4, -RZ, RZ, 0, 0 ;  /* 0x00000000ff047431 */ /* 0x002fe400000001ff */
[----:B--2---:R-:W-:-:S04]  /*0110*/  IMAD.MOV R6, RZ, RZ, -R5 ;  /* 0x000000ffff067224 */ /* 0x004fc800078e0a05 */
[----:B------:R-:W-:Y:S01]  /*0120*/  IMAD R7, R6, R9, RZ ;  /* 0x0000000906077224 */ /* 0x000fe200078e02ff */
[----:B------:R-:W-:-:S03]  /*0130*/  IABS R6, R0 ;  /* 0x0000000000067213 */ /* 0x000fc60000000000 */
[----:B------:R-:W-:-:S06]  /*0140*/  IMAD.HI.U32 R5, R5, R7, R4 ;  /* 0x0000000705057227 */ /* 0x000fcc00078e0004 */
[----:B------:R-:W-:-:S04]  /*0150*/  IMAD.HI.U32 R5, R5, R6, RZ ;  /* 0x0000000605057227 */ /* 0x000fc800078e00ff */
[----:B------:R-:W-:-:S04]  /*0160*/  IMAD.MOV R5, RZ, RZ, -R5 ;  /* 0x000000ffff057224 */ /* 0x000fc800078e0a05 */
[C---:B------:R-:W-:Y:S02]  /*0170*/  IMAD R2, R9.reuse, R5, R6 ;  /* 0x0000000509027224 */ /* 0x040fe400078e0206 */
[----:B------:R-:W1:Y:S03]  /*0180*/  LDC.64 R4, c[0x0][0x380] ;  /* 0x0000e000ff047b82 */ /* 0x000e660000000a00 */
[----:B------:R-:W-:-:S05]  /*0190*/  ISETP.GT.U32.AND P0, PT, R9, R2, PT ;  /* 0x000000020900720c */ /* 0x000fca0003f04070 */
[----:B------:R-:W2:Y:S08]  /*01a0*/  LDC.64 R6, c[0x0][0x388] ;  /* 0x0000e200ff067b82 */ /* 0x000eb00000000a00 */
[----:B------:R-:W-:Y:S02]  /*01b0*/  @!P0 IADD3 R2, PT, PT, R2, -R9, RZ ;  /* 0x8000000902028210 */ /* 0x000fe40007ffe0ff */
[----:B------:R-:W-:-:S02]  /*01c0*/  ISETP.NE.AND P0, PT, R3, RZ, PT ;  /* 0x000000ff0300720c */ /* 0x000fc40003f05270 */
[----:B------:R-:W-:-:S13]  /*01d0*/  ISETP.GT.U32.AND P1, PT, R9, R2, PT ;  /* 0x000000020900720c */ /* 0x000fda0003f24070 */
[----:B------:R-:W-:-:S05]  /*01e0*/  @!P1 IMAD.IADD R2, R2, 0x1, -R9 ;  /* 0x0000000102029824 */ /* 0x000fca00078e0a09 */
[----:B------:R-:W-:-:S04]  /*01f0*/  MOV R9, R2 ;  /* 0x0000000200097202 */ /* 0x000fc80000000f00 */
[----:B------:R-:W-:Y:S02]  /*0200*/  @!P2 IADD3 R9, PT, PT, -R9, RZ, RZ ;  /* 0x000000ff0909a210 */ /* 0x000fe40007ffe1ff */
[----:B------:R-:W-:Y:S01]  /*0210*/  @!P0 LOP3.LUT R9, RZ, R3, RZ, 0x33, !PT ;  /* 0x00000003ff098212 */ /* 0x000fe200078e33ff */
[----:B-1----:R-:W-:-:S04]  /*0220*/  IMAD.WIDE R2, R0, 0x8, R4 ;  /* 0x0000000800027825 */ /* 0x002fc800078e0204 */
[----:B--2---:R-:W-:Y:S02]  /*0230*/  IMAD.WIDE R4, R9, 0x8, R6 ;  /* 0x0000000809047825 */ /* 0x004fe400078e0206 */
[----:B0-----:R-:W2:Y:S01]  /*0240*/  LDG.E.64 R2, desc[UR4][R2.64] ;  /* 0x0000000402027981 */ /* 0x001ea2000c1e1b00 */
[----:B------:R-:W0:Y:S03]  /*0250*/  LDC.64 R8, c[0x0][0x390] ;  /* 0x0000e400ff087b82 */ /* 0x000e260000000a00 */
[----:B------:R-:W2:Y:S01]  /*0260*/  LDG.E.64 R4, desc[UR4][R4.64] ;  /* 0x0000000404047981 */ /* 0x000ea2000c1e1b00 */
[----:B0-----:R-:W-:Y:S01]  /*0270*/  IMAD.WIDE R8, R0, 0x8, R8 ;  /* 0x0000000800087825 */ /* 0x001fe200078e0208 */
[----:B--2---:R-:W-:-:S07]  /*0280*/  DADD R6, R2, R4 ;  /* 0x0000000002067229 */ /* 0x004fce0000000004 */
[----:B------:R-:W-:Y:S01]  /*0290*/  STG.E.64 desc[UR4][R8.64], R6 ;  /* 0x0000000608007986 */ /* 0x000fe2000c101b04 */
[----:B------:R-:W-:Y:S05]  /*02a0*/  EXIT ;  /* 0x000000000000794d */ /* 0x000fea0003800000 */
.L_x_76:
        /* <DEDUP_REMOVED lines=13> */
.L_x_109:


//--------------------- .text.sum_cols            --------------------------
	.section	.text.sum_cols,"ax",@progbits
	.align	128
        .global         sum_cols
        .type           sum_cols,@function
        .size           sum_cols,(.L_x_110 - sum_cols)
        .other          sum_cols,@"STO_CUDA_ENTRY STV_DEFAULT"
sum_cols:
.text.sum_cols:
        /* <DEDUP_REMOVED lines=20> */
[----:B------:R-:W-:Y:S02]  /*0140*/  MOV R24, R0 ;  /* 0x0000000000187202 */ /* 0x000fe40000000f00 */
[----:B------:R-:W-:Y:S01]  /*0150*/  CS2R R10, SRZ ;  /* 0x00000000000a7805 */ /* 0x000fe2000001ff00 */
[----:B------:R-:W-:-:S12]  /*0160*/  UIADD3 UR7, UPT, UPT, -UR4, URZ, URZ ;  /* 0x000000ff04077290 */ /* 0x000fd8000fffe1ff */
.L_x_79:
        /* <DEDUP_REMOVED lines=15> */
[----:B------:R-:W-:-:S04]  /*0260*/  IMAD.WIDE R14, R25, 0x8, R16 ;  /* 0x00000008190e7825 */ /* 0x000fc800078e0210 */
[C---:B------:R-:W-:Y:S01]  /*0270*/  IMAD.WIDE R22, R25.reuse, 0x8, R14 ;  /* 0x0000000819167825 */ /* 0x040fe200078e020e */
[----:B------:R-:W5:Y:S04]  /*0280*/  LDG.E.64 R16, desc[UR8][R14.64] ;  /* 0x000000080e107981 */ /* 0x000f68000c1e1b00 */
[----:B------:R0:W5:Y:S02]  /*0290*/  LDG.E.64 R14, desc[UR8][R22.64] ;  /* 0x00000008160e7981 */ /* 0x000164000c1e1b00 */
[----:B0-----:R-:W-:-:S04]  /*02a0*/  IMAD.WIDE R22, R25, 0x8, R22 ;  /* 0x0000000819167825 */ /* 0x001fc800078e0216 */
[C---:B------:R-:W-:Y:S01]  /*02b0*/  IMAD.WIDE R26, R25.reuse, 0x8, R22 ;  /* 0x00000008191a7825 */ /* 0x040fe200078e0216 */
[----:B--2---:R-:W-:Y:S01]  /*02c0*/  DADD R10, R12, R10 ;  /* 0x000000000c0a7229 */ /* 0x004fe2000000000a */
[----:B------:R-:W2:Y:S07]  /*02d0*/  LDG.E.64 R12, desc[UR8][R22.64] ;  /* 0x00000008160c7981 */ /* 0x000eae000c1e1b00 */
[----:B---3--:R-:W-:Y:S02]  /*02e0*/  DADD R20, R10, R20 ;  /* 0x000000000a147229 */ /* 0x008fe40000000014 */
[----:B------:R0:W3:Y:S06]  /*02f0*/  LDG.E.64 R10, desc[UR8][R26.64] ;  /* 0x000000081a0a7981 */ /* 0x0000ec000c1e1b00 */
[----:B----4-:R-:W-:Y:S01]  /*0300*/  DADD R18, R20, R18 ;  /* 0x0000000014127229 */ /* 0x010fe20000000012 */
[----:B0-----:R-:W-:-:S05]  /*0310*/  IMAD.WIDE R26, R25, 0x8, R26 ;  /* 0x00000008191a7825 */ /* 0x001fca00078e021a */
[----:B------:R-:W4:Y:S01]  /*0320*/  LDG.E.64 R20, desc[UR8][R26.64] ;  /* 0x000000081a147981 */ /* 0x000f22000c1e1b00 */
[----:B------:R-:W-:Y:S01]  /*0330*/  IMAD.WIDE R22, R25, 0x8, R26 ;  /* 0x0000000819167825 */ /* 0x000fe200078e021a */
[----:B-----5:R-:W-:-:S04]  /*0340*/  DADD R18, R18, R8 ;  /* 0x0000000012127229 */ /* 0x020fc80000000008 */
[----:B------:R-:W5:Y:S01]  /*0350*/  LDG.E.64 R8, desc[UR8][R22.64] ;  /* 0x0000000816087981 */ /* 0x000f62000c1e1b00 */
[----:B------:R-:W-:-:S03]  /*0360*/  IMAD.WIDE R28, R25, 0x8, R22 ;  /* 0x00000008191c7825 */ /* 0x000fc600078e0216 */
[----:B------:R-:W-:Y:S02]  /*0370*/  DADD R18, R18, R6 ;  /* 0x0000000012127229 */ /* 0x000fe40000000006 */
[----:B------:R0:W5:Y:S06]  /*0380*/  LDG.E.64 R6, desc[UR8][R28.64] ;  /* 0x000000081c067981 */ /* 0x00016c000c1e1b00 */
[----:B------:R-:W-:Y:S01]  /*0390*/  DADD R18, R18, R4 ;  /* 0x0000000012127229 */ /* 0x000fe20000000004 */
[----:B0-----:R-:W-:-:S05]  /*03a0*/  IMAD.WIDE R28, R25, 0x8, R28 ;  /* 0x00000008191c7825 */ /* 0x001fca00078e021c */
[----:B------:R-:W5:Y:S01]  /*03b0*/  LDG.E.64 R4, desc[UR8][R28.64] ;  /* 0x000000081c047981 */ /* 0x000f62000c1e1b00 */
[----:B------:R-:W-:-:S06]  /*03c0*/  IMAD.WIDE R26, R25, 0x8, R28 ;  /* 0x00000008191a7825 */ /* 0x000fcc00078e021c */
[----:B------:R-:W5:Y:S01]  /*03d0*/  LDG.E.64 R26, desc[UR8][R26.64] ;  /* 0x000000081a1a7981 */ /* 0x000f62000c1e1b00 */
[----:B------:R-:W-:Y:S01]  /*03e0*/  DADD R2, R18, R2 ;  /* 0x0000000012027229 */ /* 0x000fe20000000002 */
[----:B------:R-:W-:Y:S01]  /*03f0*/  UIADD3 UR7, UPT, UPT, UR7, 0x10, URZ ;  /* 0x0000001007077890 */ /* 0x000fe2000fffe0ff */
[----:B------:R-:W-:-:S03]  /*0400*/  LEA R24, R25, R24, 0x4 ;  /* 0x0000001819187211 */ /* 0x000fc600078e20ff */
        /* <DEDUP_REMOVED lines=11> */
.L_x_78:
        /* <DEDUP_REMOVED lines=32> */
.L_x_80:
        /* <DEDUP_REMOVED lines=20> */
.L_x_81:
[----:B------:R-:W-:Y:S05]  /*0800*/  BRA.U !UP1, `(.L_x_77) ;  /* 0x0000000109287547 */ /* 0x000fea000b800000 */
[----:B------:R-:W0:Y:S01]  /*0810*/  LDC.64 R4, c[0x0][0x380] ;  /* 0x0000e000ff047b82 */ /* 0x000e220000000a00 */
[----:B------:R-:W-:Y:S01]  /*0820*/  IMAD R6, R25, UR4, R0 ;  /* 0x0000000419067c24 */ /* 0x000fe2000f8e0200 */
[----:B------:R-:W-:-:S12]  /*0830*/  UIADD3 UR5, UPT, UPT, -UR5, URZ, URZ ;  /* 0x000000ff05057290 */ /* 0x000fd8000fffe1ff */
.L_x_82:
[----:B0-----:R-:W-:-:S06]  /*0840*/  IMAD.WIDE R2, R6, 0x8, R4 ;  /* 0x0000000806027825 */ /* 0x001fcc00078e0204 */
[----:B------:R-:W2:Y:S01]  /*0850*/  LDG.E.64 R2, desc[UR8][R2.64] ;  /* 0x0000000802027981 */ /* 0x000ea2000c1e1b00 */
[----:B------:R-:W-:Y:S01]  /*0860*/  UIADD3 UR5, UPT, UPT, UR5, 0x1, URZ ;  /* 0x0000000105057890 */ /* 0x000fe2000fffe0ff */
[----:B------:R-:W-:-:S03]  /*0870*/  IADD3 R6, PT, PT, R6, R25, RZ ;  /* 0x0000001906067210 */ /* 0x000fc60007ffe0ff */
[----:B------:R-:W-:Y:S01]  /*0880*/  UISETP.NE.AND UP0, UPT, UR5, URZ, UPT ;  /* 0x000000ff0500728c */ /* 0x000fe2000bf05270 */
[----:B--2---:R-:W-:-:S08]  /*0890*/  DADD R10, R2, R10 ;  /* 0x00000000020a7229 */ /* 0x004fd0000000000a */
[----:B------:R-:W-:Y:S05]  /*08a0*/  BRA.U UP0, `(.L_x_82) ;  /* 0xfffffffd00e47547 */ /* 0x000fea000b83ffff */
.L_x_77:
[----:B------:R-:W0:Y:S02]  /*08b0*/  LDC.64 R2, c[0x0][0x388] ;  /* 0x0000e200ff027b82 */ /* 0x000e240000000a00 */
[----:B0-----:R-:W-:-:S05]  /*08c0*/  IMAD.WIDE R2, R0, 0x8, R2 ;  /* 0x0000000800027825 */ /* 0x001fca00078e0202 */
[----:B------:R-:W-:Y:S01]  /*08d0*/  STG.E.64 desc[UR8][R2.64], R10 ;  /* 0x0000000a02007986 */ /* 0x000fe2000c101b08 */
[----:B------:R-:W-:Y:S05]  /*08e0*/  EXIT ;  /* 0x000000000000794d */ /* 0x000fea0003800000 */
.L_x_83:
        /* <DEDUP_REMOVED lines=9> */
.L_x_110:


//--------------------- .text.sum_rows            --------------------------
	.section	.text.sum_rows,"ax",@progbits
	.align	128
        .global         sum_rows
        .type           sum_rows,@function
        .size           sum_rows,(.L_x_111 - sum_rows)
        .other          sum_rows,@"STO_CUDA_ENTRY STV_DEFAULT"
sum_rows:
.text.sum_rows:
        /* <DEDUP_REMOVED lines=21> */
[----:B------:R-:W-:Y:S02]  /*0150*/  MOV R20, R21 ;  /* 0x0000001500147202 */ /* 0x000fe40000000f00 */
[----:B------:R-:W-:Y:S01]  /*0160*/  CS2R R12, SRZ ;  /* 0x00000000000c7805 */ /* 0x000fe2000001ff00 */
[----:B------:R-:W-:Y:S02]  /*0170*/  ULOP3.LUT UR4, UR7, 0x7ffffff0, URZ, 0xc0, !UPT ;  /* 0x7ffffff007047892 */ /* 0x000fe4000f8ec0ff */
[----:B0-----:R-:W-:Y:S02]  /*0180*/  UIADD3 UR5, UP1, UPT, UR8, 0x40, URZ ;  /* 0x0000004008057890 */ /* 0x001fe4000ff3e0ff */
[----:B------:R-:W-:Y:S02]  /*0190*/  UIADD3 UR8, UPT, UPT, -UR4, URZ, URZ ;  /* 0x000000ff04087290 */ /* 0x000fe4000fffe1ff */
[----:B------:R-:W-:-:S12]  /*01a0*/  UIADD3.X UR6, UPT, UPT, URZ, UR9, URZ, UP1, !UPT ;  /* 0x00000009ff067290 */ /* 0x000fd80008ffe4ff */
.L_x_86:
[----:B------:R-:W-:Y:S02]  /*01b0*/  MOV R2, UR5 ;  /* 0x0000000500027c02 */ /* 0x000fe40008000f00 */
[----:B------:R-:W-:-:S03]  /*01c0*/  MOV R3, UR6 ;  /* 0x0000000600037c02 */ /* 0x000fc60008000f00 */
        /* <DEDUP_REMOVED lines=37> */
.L_x_85:
[----:B------:R-:W-:Y:S05]  /*0420*/  BRA.U !UP0, `(.L_x_84) ;  /* 0x0000000108d07547 */ /* 0x000fea000b800000 */
[----:B------:R-:W-:Y:S02]  /*0430*/  UISETP.GE.U32.AND UP0, UPT, UR10, 0x8, UPT ;  /* 0x000000080a00788c */ /* 0x000fe4000bf06070 */
[----:B------:R-:W-:-:S04]  /*0440*/  ULOP3.LUT UR6, UR7, 0x7, URZ, 0xc0, !UPT ;  /* 0x0000000707067892 */ /* 0x000fc8000f8ec0ff */
[----:B------:R-:W-:-:S03]  /*0450*/  UISETP.NE.AND UP1, UPT, UR6, URZ, UPT ;  /* 0x000000ff0600728c */ /* 0x000fc6000bf25270 */
[----:B------:R-:W-:Y:S08]  /*0460*/  BRA.U !UP0, `(.L_x_87) ;  /* 0x0000000108507547 */ /* 0x000ff0000b800000 */
[----:B------:R-:W0:Y:S01]  /*0470*/  LDC.64 R14, c[0x0][0x380] ;  /* 0x0000e000ff0e7b82 */ /* 0x000e220000000a00 */
[----:B------:R-:W-:-:S05]  /*0480*/  IADD3 R3, PT, PT, R21, UR4, RZ ;  /* 0x0000000415037c10 */ /* 0x000fca000fffe0ff */
        /* <DEDUP_REMOVED lines=18> */
.L_x_87:
        /* <DEDUP_REMOVED lines=17> */
.L_x_88:
[----:B------:R-:W-:Y:S05]  /*06c0*/  BRA.U !UP1, `(.L_x_84) ;  /* 0x0000000109287547 */ /* 0x000fea000b800000 */
[----:B------:R-:W0:Y:S01]  /*06d0*/  LDC.64 R4, c[0x0][0x380] ;  /* 0x0000e000ff047b82 */ /* 0x000e220000000a00 */
[----:B------:R-:W-:Y:S01]  /*06e0*/  IADD3 R21, PT, PT, R21, UR4, RZ ;  /* 0x0000000415157c10 */ /* 0x000fe2000fffe0ff */
[----:B------:R-:W-:-:S12]  /*06f0*/  UIADD3 UR5, UPT, UPT, -UR5, URZ, URZ ;  /* 0x000000ff05057290 */ /* 0x000fd8000fffe1ff */
.L_x_89:
[----:B0-----:R-:W-:-:S06]  /*0700*/  IMAD.WIDE R2, R21, 0x8, R4 ;  /* 0x0000000815027825 */ /* 0x001fcc00078e0204 */
[----:B------:R-:W2:Y:S01]  /*0710*/  LDG.E.64 R2, desc[UR12][R2.64] ;  /* 0x0000000c02027981 */ /* 0x000ea2000c1e1b00 */
[----:B------:R-:W-:Y:S01]  /*0720*/  UIADD3 UR5, UPT, UPT, UR5, 0x1, URZ ;  /* 0x0000000105057890 */ /* 0x000fe2000fffe0ff */
[----:B------:R-:W-:-:S03]  /*0730*/  IADD3 R21, PT, PT, R21, 0x1, RZ ;  /* 0x0000000115157810 */ /* 0x000fc60007ffe0ff */
[----:B------:R-:W-:Y:S01]  /*0740*/  UISETP.NE.AND UP0, UPT, UR5, URZ, UPT ;  /* 0x000000ff0500728c */ /* 0x000fe2000bf05270 */
[----:B--2---:R-:W-:-:S08]  /*0750*/  DADD R12, R2, R12 ;  /* 0x00000000020c7229 */ /* 0x004fd0000000000c */
[----:B------:R-:W-:Y:S05]  /*0760*/  BRA.U UP0, `(.L_x_89) ;  /* 0xfffffffd00e47547 */ /* 0x000fea000b83ffff */
.L_x_84:
[----:B------:R-:W0:Y:S02]  /*0770*/  LDC.64 R2, c[0x0][0x388] ;  /* 0x0000e200ff027b82 */ /* 0x000e240000000a00 */
[----:B0-----:R-:W-:-:S05]  /*0780*/  IMAD.WIDE R2, R0, 0x8, R2 ;  /* 0x0000000800027825 */ /* 0x001fca00078e0202 */
[----:B------:R-:W-:Y:S01]  /*0790*/  STG.E.64 desc[UR12][R2.64], R12 ;  /* 0x0000000c02007986 */ /* 0x000fe2000c101b0c */
[----:B------:R-:W-:Y:S05]  /*07a0*/  EXIT ;  /* 0x000000000000794d */ /* 0x000fea0003800000 */
.L_x_90:
        /* <DEDUP_REMOVED lines=13> */
.L_x_111:


//--------------------- .text.transpose           --------------------------
	.section	.text.transpose,"ax",@progbits
	.align	128
        .global         transpose
        .type           transpose,@function
        .size           transpose,(.L_x_112 - transpose)
        .other          transpose,@"STO_CUDA_ENTRY STV_DEFAULT"
transpose:
.text.transpose:
[----:B------:R-:W-:Y:S01]  /*0000*/  LDC R1, c[0x0][0x37c] ;  /* 0x0000df00ff017b82 */ /* 0x000fe20000000800 */
[----:B------:R-:W0:Y:S07]  /*0010*/  S2R R11, SR_TID.Y ;  /* 0x00000000000b7919 */ /* 0x000e2e0000002200 */
[----:B------:R-:W1:Y:S01]  /*0020*/  S2UR UR5, SR_CTAID.Y ;  /* 0x00000000000579c3 */ /* 0x000e620000002600 */
[----:B------:R-:W2:Y:S01]  /*0030*/  LDCU UR6, c[0x0][0x360] ;  /* 0x00006c00ff0677ac */ /* 0x000ea20008000800 */
[----:B------:R-:W3:Y:S01]  /*0040*/  S2R R9, SR_TID.X ;  /* 0x0000000000097919 */ /* 0x000ee20000002100 */
[----:B------:R-:W1:Y:S05]  /*0050*/  LDCU UR7, c[0x0][0x364] ;  /* 0x00006c80ff0777ac */ /* 0x000e6a0008000800 */
[----:B------:R-:W2:Y:S01]  /*0060*/  S2UR UR4, SR_CTAID.X ;  /* 0x00000000000479c3 */ /* 0x000ea20000002500 */
[----:B------:R-:W4:Y:S01]  /*0070*/  LDCU.64 UR8, c[0x0][0x390] ;  /* 0x00007200ff0877ac */ /* 0x000f220008000a00 */
[----:B-1----:R-:W-:-:S06]  /*0080*/  UIMAD UR5, UR5, UR7, URZ ;  /* 0x00000007050572a4 */ /* 0x002fcc000f8e02ff */
[----:B0-----:R-:W-:Y:S01]  /*0090*/  VIADD R5, R11, UR5 ;  /* 0x000000050b057c36 */ /* 0x001fe20008000000 */
[----:B--2---:R-:W-:Y:S01]  /*00a0*/  UIMAD UR4, UR4, UR6, URZ ;  /* 0x00000006040472a4 */ /* 0x004fe2000f8e02ff */
[----:B------:R-:W0:Y:S03]  /*00b0*/  LDCU.64 UR6, c[0x0][0x358] ;  /* 0x00006b00ff0677ac */ /* 0x000e260008000a00 */
[----:B----4-:R-:W-:Y:S02]  /*00c0*/  ISETP.GE.AND P0, PT, R5, UR8, PT ;  /* 0x0000000805007c0c */ /* 0x010fe4000bf06270 */
[----:B---3--:R-:W-:-:S05]  /*00d0*/  VIADD R0, R9, UR4 ;  /* 0x0000000409007c36 */ /* 0x008fca0008000000 */
[----:B------:R-:W-:-:S13]  /*00e0*/  ISETP.GE.OR P0, PT, R0, UR9, P0 ;  /* 0x0000000900007c0c */ /* 0x000fda0008706670 */
[----:B------:R-:W1:Y:S01]  /*00f0*/  @!P0 LDC.64 R2, c[0x0][0x380] ;  /* 0x0000e000ff028b82 */ /* 0x000e620000000a00 */
[----:B------:R-:W-:-:S04]  /*0100*/  @!P0 IMAD R5, R5, UR9, R0 ;  /* 0x0000000905058c24 */ /* 0x000fc8000f8e0200 */
[----:B-1----:R-:W-:-:S06]  /*0110*/  @!P0 IMAD.WIDE R2, R5, 0x8, R2 ;  /* 0x0000000805028825 */ /* 0x002fcc00078e0202 */
[----:B0-----:R-:W2:Y:S01]  /*0120*/  @!P0 LDG.E.64 R2, desc[UR6][R2.64] ;  /* 0x0000000602028981 */ /* 0x001ea2000c1e1b00 */
[----:B------:R-:W-:Y:S01]  /*0130*/  @!P0 MOV R0, 0x400 ;  /* 0x0000040000008802 */ /* 0x000fe20000000f00 */
[----:B------:R-:W-:Y:S01]  /*0140*/  VIADD R6, R9, UR5 ;  /* 0x0000000509067c36 */ /* 0x000fe20008000000 */
[----:B------:R-:W-:Y:S01]  /*0150*/  IADD3 R7, PT, PT, R11, UR4, RZ ;  /* 0x000000040b077c10 */ /* 0x000fe2000fffe0ff */
[----:B------:R-:W0:Y:S03]  /*0160*/  @!P0 S2R R5, SR_CgaCtaId ;  /* 0x0000000000058919 */ /* 0x000e260000008800 */
[----:B------:R-:W-:-:S04]  /*0170*/  ISETP.GE.AND P1, PT, R7, UR9, PT ;  /* 0x0000000907007c0c */ /* 0x000fc8000bf26270 */
[----:B------:R-:W-:Y:S02]  /*0180*/  ISETP.GE.OR P1, PT, R6, UR8, P1 ;  /* 0x0000000806007c0c */ /* 0x000fe40008f26670 */
[----:B0-----:R-:W-:-:S05]  /*0190*/  @!P0 LEA R0, R5, R0, 0x18 ;  /* 0x0000000005008211 */ /* 0x001fca00078ec0ff */
[----:B------:R-:W-:-:S05]  /*01a0*/  @!P0 IMAD R0, R11, 0x88, R0 ;  /* 0x000000880b008824 */ /* 0x000fca00078e0200 */
[----:B------:R-:W-:-:S05]  /*01b0*/  @!P0 LEA R5, R9, R0, 0x3 ;  /* 0x0000000009058211 */ /* 0x000fca00078e18ff */
[----:B--2---:R0:W-:Y:S01]  /*01c0*/  @!P0 STS.64 [R5], R2 ;  /* 0x0000000205008388 */ /* 0x0041e20000000a00 */
[----:B------:R-:W-:Y:S06]  /*01d0*/  BAR.SYNC.DEFER_BLOCKING 0x0 ;  /* 0x0000000000007b1d */ /* 0x000fec0000010000 */
[----:B------:R-:W-:Y:S05]  /*01e0*/  @P1 EXIT ;  /* 0x000000000000194d */ /* 0x000fea0003800000 */
[----:B0-----:R-:W0:Y:S01]  /*01f0*/  S2R R3, SR_CgaCtaId ;  /* 0x0000000000037919 */ /* 0x001e220000008800 */
[----:B------:R-:W-:Y:S01]  /*0200*/  MOV R0, 0x400 ;  /* 0x0000040000007802 */ /* 0x000fe20000000f00 */
[----:B------:R-:W1:Y:S01]  /*0210*/  LDC.64 R4, c[0x0][0x388] ;  /* 0x0000e200ff047b82 */ /* 0x000e620000000a00 */
[----:B------:R-:W-:-:S04]  /*0220*/  IMAD R7, R7, UR8, R6 ;  /* 0x0000000807077c24 */ /* 0x000fc8000f8e0206 */
[----:B-1----:R-:W-:Y:S01]  /*0230*/  IMAD.WIDE R4, R7, 0x8, R4 ;  /* 0x0000000807047825 */ /* 0x002fe200078e0204 */
[----:B0-----:R-:W-:-:S05]  /*0240*/  LEA R0, R3, R0, 0x18 ;  /* 0x0000000003007211 */ /* 0x001fca00078ec0ff */
[----:B------:R-:W-:-:S04]  /*0250*/  IMAD R0, R9, 0x88, R0 ;  /* 0x0000008809007824 */ /* 0x000fc800078e0200 */
[----:B------:R-:W-:-:S05]  /*0260*/  IMAD R0, R11, 0x8, R0 ;  /* 0x000000080b007824 */ /* 0x000fca00078e0200 */
[----:B------:R-:W0:Y:S04]  /*0270*/  LDS.64 R2, [R0] ;  /* 0x0000000000027984 */ /* 0x000e280000000a00 */
[----:B0-----:R-:W-:Y:S01]  /*0280*/  STG.E.64 desc[UR6][R4.64], R2 ;  /* 0x0000000204007986 */ /* 0x001fe2000c101b06 */
[----:B------:R-:W-:Y:S05]  /*0290*/  EXIT ;  /* 0x000000000000794d */ /* 0x000fea0003800000 */
.L_x_91:
        /* <DEDUP_REMOVED lines=14> */
.L_x_112:


//--------------------- .nv.shared.reserved.0     --------------------------
	.section	.nv.shared.reserved.0,"aw",@nobits
	.weak		__nv_reservedSMEM_offset_0_alias
	.size		__nv_reservedSMEM_offset_0_alias, 0, 64
	.other		__nv_reservedSMEM_offset_0_alias,@"STO_CUDA_RESERVED_SHARED STV_DEFAULT"
__nv_reservedSMEM_offset_0_alias:
	.zero		0
	.zero		64


//--------------------- .nv.shared.transpose      --------------------------
	.section	.nv.shared.transpose,"aw",@nobits
	.sectionflags	@""
	.align	8
.nv.shared.transpose:
	.zero		3200


//--------------------- .nv.constant0.argmax_rows --------------------------
	.section	.nv.constant0.argmax_rows,"a",@progbits
	.sectionflags	@""
	.align	4
.nv.constant0.argmax_rows:
	.zero		920


//--------------------- .nv.constant0.max_rows    --------------------------
	.section	.nv.constant0.max_rows,"a",@progbits
	.sectionflags	@""
	.align	4
.nv.constant0.max_rows:
	.zero		920


//--------------------- .nv.constant0.copy        --------------------------
	.section	.nv.constant0.copy,"a",@progbits
	.sectionflags	@""
	.align	4
.nv.constant0.copy:
	.zero		916


//--------------------- .nv.constant0.fill        --------------------------
	.section	.nv.constant0.fill,"a",@progbits
	.sectionflags	@""
	.align	4
.nv.constant0.fill:
	.zero		916


//--------------------- .nv.constant0.mul_broadcast --------------------------
	.section	.nv.constant0.mul_broadcast,"a",@progbits
	.sectionflags	@""
	.align	4
.nv.constant0.mul_broadcast:
	.zero		932


//--------------------- .nv.constant0.generate_dropout_mask --------------------------
	.section	.nv.constant0.generate_dropout_mask,"a",@progbits
	.sectionflags	@""
	.align	4
.nv.constant0.generate_dropout_mask:
	.zero		924


//--------------------- .nv.constant0.dropout     --------------------------
	.section	.nv.constant0.dropout,"a",@progbits
	.sectionflags	@""
	.align	4
.nv.constant0.dropout:
	.zero		932


//--------------------- .nv.constant0.scale_shift --------------------------
	.section	.nv.constant0.scale_shift,"a",@progbits
	.sectionflags	@""
	.align	4
.nv.constant0.scale_shift:
	.zero		936


//--------------------- .nv.constant0.normalize_cols --------------------------
	.section	.nv.constant0.normalize_cols,"a",@progbits
	.sectionflags	@""
	.align	4
.nv.constant0.normalize_cols:
	.zero		944


//--------------------- .nv.constant0.variance_cols --------------------------
	.section	.nv.constant0.variance_cols,"a",@progbits
	.sectionflags	@""
	.align	4
.nv.constant0.variance_cols:
	.zero		928


//--------------------- .nv.constant0.mean_cols   --------------------------
	.section	.nv.constant0.mean_cols,"a",@progbits
	.sectionflags	@""
	.align	4
.nv.constant0.mean_cols:
	.zero		920


//--------------------- .nv.constant0.mean_rows   --------------------------
	.section	.nv.constant0.mean_rows,"a",@progbits
	.sectionflags	@""
	.align	4
.nv.constant0.mean_rows:
	.zero		920


//--------------------- .nv.constant0.add_row_vector --------------------------
	.section	.nv.constant0.add_row_vector,"a",@progbits
	.sectionflags	@""
	.align	4
.nv.constant0.add_row_vector:
	.zero		928


//--------------------- .nv.constant0.sum_cols    --------------------------
	.section	.nv.constant0.sum_cols,"a",@progbits
	.sectionflags	@""
	.align	4
.nv.constant0.sum_cols:
	.zero		920


//--------------------- .nv.constant0.sum_rows    --------------------------
	.section	.nv.constant0.sum_rows,"a",@progbits
	.sectionflags	@""
	.align	4
.nv.constant0.sum_rows:
	.zero		920


//--------------------- .nv.constant0.transpose   --------------------------
	.section	.nv.constant0.transpose,"a",@progbits
	.sectionflags	@""
	.align	4
.nv.constant0.transpose:
	.zero		920


//--------------------- SYMBOLS --------------------------

	.type		.nv.reservedSmem.offset0,@object
	.size		.nv.reservedSmem.offset0,0x4
	.type		.nv.reservedSmem.cap,@object
	.size		.nv.reservedSmem.cap,0x4
